// auto-generated by cutlass_sweep.gemm — config: {"arch": "sm_100", "cluster_m": 2, "cluster_n": 1, "dtype": "fp16", "stages": 3, "tile_k": 32, "tile_m": 256, "tile_n": 128}
#include "cutlass/cutlass.h"
#include "cutlass/gemm/collective/collective_builder.hpp"
#include "cutlass/gemm/device/gemm_universal_adapter.h"
#include "cutlass/gemm/kernel/gemm_universal.hpp"
#include "cutlass/epilogue/collective/collective_builder.hpp"

using ElemA = cutlass::half_t;
using ElemB = cutlass::half_t;
using ElemCD = cutlass::half_t;
using Acc  = float;
using TileShape    = cute::Shape<cute::_256, cute::_128, cute::_32>;
using ClusterShape = cute::Shape<cute::_2, cute::_1, cute::_1>;

using CollectiveEpilogue = typename cutlass::epilogue::collective::CollectiveBuilder<
    cutlass::arch::Sm100, cutlass::arch::OpClassTensorOp,
    TileShape, ClusterShape,
    cutlass::epilogue::collective::EpilogueTileAuto,
    Acc, Acc,
    ElemCD, cutlass::layout::RowMajor, 128 / cutlass::sizeof_bits<ElemCD>::value,
    ElemCD, cutlass::layout::RowMajor, 128 / cutlass::sizeof_bits<ElemCD>::value,
    cutlass::epilogue::collective::EpilogueScheduleAuto
  >::CollectiveOp;

using CollectiveMainloop = typename cutlass::gemm::collective::CollectiveBuilder<
    cutlass::arch::Sm100, cutlass::arch::OpClassTensorOp,
    ElemA, cutlass::layout::RowMajor, 128 / cutlass::sizeof_bits<ElemA>::value,
    ElemB, cutlass::layout::ColumnMajor, 128 / cutlass::sizeof_bits<ElemB>::value,
    Acc,
    TileShape, ClusterShape,
    cutlass::gemm::collective::StageCount<3>,
    cutlass::gemm::collective::KernelScheduleAuto
  >::CollectiveOp;

using GemmKernel = cutlass::gemm::kernel::GemmUniversal<
    cute::Shape<int,int,int,int>,
    CollectiveMainloop,
    CollectiveEpilogue
>;
using Gemm = cutlass::gemm::device::GemmUniversalAdapter<GemmKernel>;

// Force the device kernel symbol into the cubin without needing a host main.
auto* _anchor = &cutlass::device_kernel<GemmKernel>;


// ===== COMPILED SASS (sm_100a) =====

	.target	sm_100a

	.elftype	@"ET_EXEC"


//--------------------- .note.nv.tkinfo           --------------------------
	.section	.note.nv.tkinfo,"",@"SHT_NOTE"
	.sectionflags	@"SHF_NOTE_NV_TKINFO"
	.tkinfo
        /*0018*/ 	.word	0x00000002
        /*0030*/ 	.string	""
        /*0030*/ 	.string	"ptxas"
        /*0030*/ 	.string	"Cuda compilation tools, release 13.0, V13.0.88"
        /*0030*/ 	.string	"Build cuda_13.0.r13.0/compiler.36424714_0"
        /*0030*/ 	.string	"-arch sm_100a -m 64 "



//--------------------- .note.nv.cuinfo           --------------------------
	.section	.note.nv.cuinfo,"",@"SHT_NOTE"
	.sectionflags	@"SHF_NOTE_NV_CUINFO"
        /*0018*/ 	.short	0x0002
        /*001a*/ 	.short	0x0064
        /*001c*/ 	.short	0x0082
	.zero		2


//--------------------- .nv.info                  --------------------------
	.section	.nv.info,"",@"SHT_CUDA_INFO"
	.align	4


	//----- nvinfo : EIATTR_REGCOUNT
	.align		4
        /*0000*/ 	.byte	0x04, 0x2f
        /*0002*/ 	.short	(.L_19 - .L_18)
	.align		4
.L_18:
        /*0004*/ 	.word	index@(_ZN7cutlass13device_kernelINS_4gemm6kernel13GemmUniversalIN4cute5tupleIJiiiiEEENS1_10collective13CollectiveMmaINS1_35MainloopSm100TmaUmmaWarpSpecializedILi3ELi2ELi4ENS5_IJNS4_1CILi2EEENSA_ILi1EEESC_EEEEENS5_IJNSA_ILi256EEENSA_ILi128EEENSA_ILi32EEEEEENS_6half_tENS5_IJlSC_lEEESJ_SK_NS4_8TiledMMAINS4_8MMA_AtomIJNS4_26SM100_MMA_F16BF16_2x1SM_SSISJ_SJ_fLi256ELi128ELNS4_4UMMA5MajorE0ELSP_0ELNSO_7ScaleInE0ELSQ_0EEEEEENS4_6LayoutINS5_IJSC_SC_SC_EEENS5_IJNSA_ILi0EEESV_SV_EEEEENS5_IJNS4_10UnderscoreESY_SY_EEEEENS4_18SM100_TMA_2SM_LOADENS4_14ComposedLayoutINS4_7SwizzleILi2ELi4ELi3EEENS4_18smem_ptr_flag_bitsILi16EEENST_INS5_IJNSA_ILi8EEESH_EEENS5_IJSH_SC_EEEEEEEvNS4_8identityES11_S1B_vS1C_EENS_8epilogue10collective18CollectiveEpilogueINS1E_23Sm100TmaWarpSpecializedILi4ELi2ELi32ELb1ELb0EEEJNS5_IJSG_SG_SH_EEENS5_IJNST_ISG_SC_EENST_ISH_SC_EEEEESJ_SK_SJ_SK_NS1E_6fusion15FusionCallbacksIS1I_NS1N_17LinearCombinationISJ_fSJ_fLNS_15FloatRoundStyleE2EEES1J_S1M_JEEENS4_5SM1004TMEM4LOAD26SM100_TMEM_LOAD_32dp32b32xENS4_13SM90_TMA_LOADES1B_NS4_39AutoVectorizingCopyWithAssumedAlignmentILi128EEENS4_14SM90_TMA_STOREES1B_S1Z_S1Z_EEEvvEEEEvNT_6ParamsE)
        /*0008*/ 	.word	0x00000073


	//----- nvinfo : EIATTR_FRAME_SIZE
	.align		4
.L_19:
        /*000c*/ 	.byte	0x04, 0x11
        /*000e*/ 	.short	(.L_21 - .L_20)
	.align		4
.L_20:
        /*0010*/ 	.word	index@($__internal_2_$__cuda_sm10x_tcgen05_guardrail_trap_unallocated_columns_being_dealloced)
        /*0014*/ 	.word	0x00000000


	//----- nvinfo : EIATTR_FRAME_SIZE
	.align		4
.L_21:
        /*0018*/ 	.byte	0x04, 0x11
        /*001a*/ 	.short	(.L_23 - .L_22)
	.align		4
.L_22:
        /*001c*/ 	.word	index@($__internal_1_$__cuda_sm10x_tcgen05_guardrail_trap_phase_invalid_during_alloc)
        /*0020*/ 	.word	0x00000000


	//----- nvinfo : EIATTR_FRAME_SIZE
	.align		4
.L_23:
        /*0024*/ 	.byte	0x04, 0x11
        /*0026*/ 	.short	(.L_25 - .L_24)
	.align		4
.L_24:
        /*0028*/ 	.word	index@($__internal_0_$__cuda_sm10x_tcgen05_guardrail_trap_col_being_dealloced_not_returned_by_alloc)
        /*002c*/ 	.word	0x00000000


	//----- nvinfo : EIATTR_FRAME_SIZE
	.align		4
.L_25:
        /*0030*/ 	.byte	0x04, 0x11
        /*0032*/ 	.short	(.L_27 - .L_26)
	.align		4
.L_26:
        /*0034*/ 	.word	index@(_ZN7cutlass13device_kernelINS_4gemm6kernel13GemmUniversalIN4cute5tupleIJiiiiEEENS1_10collective13CollectiveMmaINS1_35MainloopSm100TmaUmmaWarpSpecializedILi3ELi2ELi4ENS5_IJNS4_1CILi2EEENSA_ILi1EEESC_EEEEENS5_IJNSA_ILi256EEENSA_ILi128EEENSA_ILi32EEEEEENS_6half_tENS5_IJlSC_lEEESJ_SK_NS4_8TiledMMAINS4_8MMA_AtomIJNS4_26SM100_MMA_F16BF16_2x1SM_SSISJ_SJ_fLi256ELi128ELNS4_4UMMA5MajorE0ELSP_0ELNSO_7ScaleInE0ELSQ_0EEEEEENS4_6LayoutINS5_IJSC_SC_SC_EEENS5_IJNSA_ILi0EEESV_SV_EEEEENS5_IJNS4_10UnderscoreESY_SY_EEEEENS4_18SM100_TMA_2SM_LOADENS4_14ComposedLayoutINS4_7SwizzleILi2ELi4ELi3EEENS4_18smem_ptr_flag_bitsILi16EEENST_INS5_IJNSA_ILi8EEESH_EEENS5_IJSH_SC_EEEEEEEvNS4_8identityES11_S1B_vS1C_EENS_8epilogue10collective18CollectiveEpilogueINS1E_23Sm100TmaWarpSpecializedILi4ELi2ELi32ELb1ELb0EEEJNS5_IJSG_SG_SH_EEENS5_IJNST_ISG_SC_EENST_ISH_SC_EEEEESJ_SK_SJ_SK_NS1E_6fusion15FusionCallbacksIS1I_NS1N_17LinearCombinationISJ_fSJ_fLNS_15FloatRoundStyleE2EEES1J_S1M_JEEENS4_5SM1004TMEM4LOAD26SM100_TMEM_LOAD_32dp32b32xENS4_13SM90_TMA_LOADES1B_NS4_39AutoVectorizingCopyWithAssumedAlignmentILi128EEENS4_14SM90_TMA_STOREES1B_S1Z_S1Z_EEEvvEEEEvNT_6ParamsE)
        /*0038*/ 	.word	0x00000000


	//----- nvinfo : EIATTR_MIN_STACK_SIZE
	.align		4
.L_27:
        /*003c*/ 	.byte	0x04, 0x12
        /*003e*/ 	.short	(.L_29 - .L_28)
	.align		4
.L_28:
        /*0040*/ 	.word	index@(_ZN7cutlass13device_kernelINS_4gemm6kernel13GemmUniversalIN4cute5tupleIJiiiiEEENS1_10collective13CollectiveMmaINS1_35MainloopSm100TmaUmmaWarpSpecializedILi3ELi2ELi4ENS5_IJNS4_1CILi2EEENSA_ILi1EEESC_EEEEENS5_IJNSA_ILi256EEENSA_ILi128EEENSA_ILi32EEEEEENS_6half_tENS5_IJlSC_lEEESJ_SK_NS4_8TiledMMAINS4_8MMA_AtomIJNS4_26SM100_MMA_F16BF16_2x1SM_SSISJ_SJ_fLi256ELi128ELNS4_4UMMA5MajorE0ELSP_0ELNSO_7ScaleInE0ELSQ_0EEEEEENS4_6LayoutINS5_IJSC_SC_SC_EEENS5_IJNSA_ILi0EEESV_SV_EEEEENS5_IJNS4_10UnderscoreESY_SY_EEEEENS4_18SM100_TMA_2SM_LOADENS4_14ComposedLayoutINS4_7SwizzleILi2ELi4ELi3EEENS4_18smem_ptr_flag_bitsILi16EEENST_INS5_IJNSA_ILi8EEESH_EEENS5_IJSH_SC_EEEEEEEvNS4_8identityES11_S1B_vS1C_EENS_8epilogue10collective18CollectiveEpilogueINS1E_23Sm100TmaWarpSpecializedILi4ELi2ELi32ELb1ELb0EEEJNS5_IJSG_SG_SH_EEENS5_IJNST_ISG_SC_EENST_ISH_SC_EEEEESJ_SK_SJ_SK_NS1E_6fusion15FusionCallbacksIS1I_NS1N_17LinearCombinationISJ_fSJ_fLNS_15FloatRoundStyleE2EEES1J_S1M_JEEENS4_5SM1004TMEM4LOAD26SM100_TMEM_LOAD_32dp32b32xENS4_13SM90_TMA_LOADES1B_NS4_39AutoVectorizingCopyWithAssumedAlignmentILi128EEENS4_14SM90_TMA_STOREES1B_S1Z_S1Z_EEEvvEEEEvNT_6ParamsE)
        /*0044*/ 	.word	0x00000000
.L_29:


//--------------------- .nv.compat                --------------------------
	.section	.nv.compat,"",@"SHT_CUDA_COMPAT_INFO"
	.align	4
        /*0000*/ 	.byte	0x02, 0x09, 0x01, 0x00, 0x02, 0x02, 0x02, 0x00, 0x02, 0x05, 0x05, 0x00, 0x03, 0x07, 0x01, 0x01
        /*0010*/ 	.byte	0x02, 0x03, 0x01, 0x00, 0x02, 0x06, 0x01, 0x00, 0x04, 0x0b, 0x08, 0x00, 0x09, 0x00, 0x00, 0x00
        /*0020*/ 	.byte	0x00, 0x00, 0x00, 0x00


//--------------------- .nv.info._ZN7cutlass13device_kernelINS_4gemm6kernel13GemmUniversalIN4cute5tupleIJiiiiEEENS1_10collective13CollectiveMmaINS1_35MainloopSm100TmaUmmaWarpSpecializedILi3ELi2ELi4ENS5_IJNS4_1CILi2EEENSA_ILi1EEESC_EEEEENS5_IJNSA_ILi256EEENSA_ILi128EEENSA_ILi32EEEEEENS_6half_tENS5_IJlSC_lEEESJ_SK_NS4_8TiledMMAINS4_8MMA_AtomIJNS4_26SM100_MMA_F16BF16_2x1SM_SSISJ_SJ_fLi256ELi128ELNS4_4UMMA5MajorE0ELSP_0ELNSO_7ScaleInE0ELSQ_0EEEEEENS4_6LayoutINS5_IJSC_SC_SC_EEENS5_IJNSA_ILi0EEESV_SV_EEEEENS5_IJNS4_10UnderscoreESY_SY_EEEEENS4_18SM100_TMA_2SM_LOADENS4_14ComposedLayoutINS4_7SwizzleILi2ELi4ELi3EEENS4_18smem_ptr_flag_bitsILi16EEENST_INS5_IJNSA_ILi8EEESH_EEENS5_IJSH_SC_EEEEEEEvNS4_8identityES11_S1B_vS1C_EENS_8epilogue10collective18CollectiveEpilogueINS1E_23Sm100TmaWarpSpecializedILi4ELi2ELi32ELb1ELb0EEEJNS5_IJSG_SG_SH_EEENS5_IJNST_ISG_SC_EENST_ISH_SC_EEEEESJ_SK_SJ_SK_NS1E_6fusion15FusionCallbacksIS1I_NS1N_17LinearCombinationISJ_fSJ_fLNS_15FloatRoundStyleE2EEES1J_S1M_JEEENS4_5SM1004TMEM4LOAD26SM100_TMEM_LOAD_32dp32b32xENS4_13SM90_TMA_LOADES1B_NS4_39AutoVectorizingCopyWithAssumedAlignmentILi128EEENS4_14SM90_TMA_STOREES1B_S1Z_S1Z_EEEvvEEEEvNT_6ParamsE --------------------------
	.section	.nv.info._ZN7cutlass13device_kernelINS_4gemm6kernel13GemmUniversalIN4cute5tupleIJiiiiEEENS1_10collective13CollectiveMmaINS1_35MainloopSm100TmaUmmaWarpSpecializedILi3ELi2ELi4ENS5_IJNS4_1CILi2EEENSA_ILi1EEESC_EEEEENS5_IJNSA_ILi256EEENSA_ILi128EEENSA_ILi32EEEEEENS_6half_tENS5_IJlSC_lEEESJ_SK_NS4_8TiledMMAINS4_8MMA_AtomIJNS4_26SM100_MMA_F16BF16_2x1SM_SSISJ_SJ_fLi256ELi128ELNS4_4UMMA5MajorE0ELSP_0ELNSO_7ScaleInE0ELSQ_0EEEEEENS4_6LayoutINS5_IJSC_SC_SC_EEENS5_IJNSA_ILi0EEESV_SV_EEEEENS5_IJNS4_10UnderscoreESY_SY_EEEEENS4_18SM100_TMA_2SM_LOADENS4_14ComposedLayoutINS4_7SwizzleILi2ELi4ELi3EEENS4_18smem_ptr_flag_bitsILi16EEENST_INS5_IJNSA_ILi8EEESH_EEENS5_IJSH_SC_EEEEEEEvNS4_8identityES11_S1B_vS1C_EENS_8epilogue10collective18CollectiveEpilogueINS1E_23Sm100TmaWarpSpecializedILi4ELi2ELi32ELb1ELb0EEEJNS5_IJSG_SG_SH_EEENS5_IJNST_ISG_SC_EENST_ISH_SC_EEEEESJ_SK_SJ_SK_NS1E_6fusion15FusionCallbacksIS1I_NS1N_17LinearCombinationISJ_fSJ_fLNS_15FloatRoundStyleE2EEES1J_S1M_JEEENS4_5SM1004TMEM4LOAD26SM100_TMEM_LOAD_32dp32b32xENS4_13SM90_TMA_LOADES1B_NS4_39AutoVectorizingCopyWithAssumedAlignmentILi128EEENS4_14SM90_TMA_STOREES1B_S1Z_S1Z_EEEvvEEEEvNT_6ParamsE,"",@"SHT_CUDA_INFO"
	.sectionflags	@""
	.align	4


	//----- nvinfo : EIATTR_CUDA_API_VERSION
	.align		4
        /*0000*/ 	.byte	0x04, 0x37
        /*0002*/ 	.short	(.L_31 - .L_30)
.L_30:
        /*0004*/ 	.word	0x00000082


	//----- nvinfo : EIATTR_KPARAM_INFO
	.align		4
.L_31:
        /*0008*/ 	.byte	0x04, 0x17
        /*000a*/ 	.short	(.L_33 - .L_32)
.L_32:
        /*000c*/ 	.word	0x00000000
        /*0010*/ 	.short	0x0000
        /*0012*/ 	.short	0x0000
        /*0014*/ 	.byte	0x00, 0xf0, 0x01, 0x20


	//----- nvinfo : EIATTR_AT_ENTRY_FRAGMENTS
	.align		4
.L_33:
        /*0018*/ 	.byte	0x04, 0x4f
        /*001a*/ 	.short	(.L_35 - .L_34)


	//   ....[0]....
.L_34:
        /*001c*/ 	.word	0x00000007


	//----- nvinfo : EIATTR_RESERVED_SMEM_USED
	.align		4
.L_35:
        /*0020*/ 	.byte	0x01, 0x41
	.zero		2


	//----- nvinfo : EIATTR_SPARSE_MMA_MASK
	.align		4
        /*0024*/ 	.byte	0x03, 0x50
        /*0026*/ 	.short	0x0000


	//----- nvinfo : EIATTR_TCGEN05_2CTA_USED
	.align		4
        /*0028*/ 	.byte	0x01, 0x52
	.zero		2


	//----- nvinfo : EIATTR_MAXREG_COUNT
	.align		4
        /*002c*/ 	.byte	0x03, 0x1b
        /*002e*/ 	.short	0x00ff


	//----- nvinfo : EIATTR_NUM_BARRIERS
	.align		4
        /*0030*/ 	.byte	0x02, 0x4c
        /*0032*/ 	.byte	0x07
	.zero		1


	//----- nvinfo : EIATTR_EXTERNS
	.align		4
        /*0034*/ 	.byte	0x04, 0x0f
        /*0036*/ 	.short	(.L_37 - .L_36)


	//   ....[0]....
	.align		4
.L_36:
        /*0038*/ 	.word	index@(__assertfail)


	//----- nvinfo : EIATTR_MERCURY_ISA_VERSION
	.align		4
.L_37:
        /*003c*/ 	.byte	0x03, 0x5f
        /*003e*/ 	.short	0x0101


	//----- nvinfo : EIATTR_INT_WARP_WIDE_INSTR_OFFSETS
	.align		4
        /*0040*/ 	.byte	0x04, 0x31
        /*0042*/ 	.short	(.L_39 - .L_38)


	//   ....[0]....
.L_38:
        /*0044*/ 	.word	0x00000cf0


	//   ....[1]....
        /*0048*/ 	.word	0x00000d90


	//   ....[2]....
        /*004c*/ 	.word	0x000020f0


	//   ....[3]....
        /*0050*/ 	.word	0x00003e50


	//   ....[4]....
        /*0054*/ 	.word	0x00003e80


	//   ....[5]....
        /*0058*/ 	.word	0x00003ed0


	//   ....[6]....
        /*005c*/ 	.word	0x000047f0


	//   ....[7]....
        /*0060*/ 	.word	0x00004850


	//   ....[8]....
        /*0064*/ 	.word	0x00004930


	//   ....[9]....
        /*0068*/ 	.word	0x000049a0


	//   ....[10]....
        /*006c*/ 	.word	0x00004ab0


	//   ....[11]....
        /*0070*/ 	.word	0x00004b40


	//   ....[12]....
        /*0074*/ 	.word	0x00004d10


	//   ....[13]....
        /*0078*/ 	.word	0x00004e70


	//----- nvinfo : EIATTR_COOP_GROUP_MASK_REGIDS
	.align		4
.L_39:
        /*007c*/ 	.byte	0x04, 0x29
        /*007e*/ 	.short	(.L_41 - .L_40)


	//   ....[0]....
.L_40:
        /*0080*/ 	.word	0xffffffff


	//   ....[1]....
        /*0084*/ 	.word	0xffffffff


	//   ....[2]....
        /*0088*/ 	.word	0xffffffff


	//   ....[3]....
        /*008c*/ 	.word	0xffffffff


	//   ....[4]....
        /*0090*/ 	.word	0xffffffff


	//   ....[5]....
        /*0094*/ 	.word	0xffffffff


	//   ....[6]....
        /*0098*/ 	.word	0xffffffff


	//   ....[7]....
        /*009c*/ 	.word	0xffffffff


	//   ....[8]....
        /*00a0*/ 	.word	0xffffffff


	//   ....[9]....
        /*00a4*/ 	.word	0xffffffff


	//   ....[10]....
        /*00a8*/ 	.word	0xffffffff


	//   ....[11]....
        /*00ac*/ 	.word	0xffffffff


	//   ....[12]....
        /*00b0*/ 	.word	0xffffffff


	//   ....[13]....
        /*00b4*/ 	.word	0xffffffff


	//----- nvinfo : EIATTR_COOP_GROUP_INSTR_OFFSETS
	.align		4
.L_41:
        /*00b8*/ 	.byte	0x04, 0x28
        /*00ba*/ 	.short	(.L_43 - .L_42)


	//   ....[0]....
.L_42:
        /*00bc*/ 	.word	0x000000c0


	//   ....[1]....
        /*00c0*/ 	.word	0x00000500


	//   ....[2]....
        /*00c4*/ 	.word	0x00000660


	//   ....[3]....
        /*00c8*/ 	.word	0x000007f0


	//   ....[4]....
        /*00cc*/ 	.word	0x000008e0


	//   ....[5]....
        /*00d0*/ 	.word	0x00000a40


	//   ....[6]....
        /*00d4*/ 	.word	0x00000bd0


	//   ....[7]....
        /*00d8*/ 	.word	0x00000e10


	//   ....[8]....
        /*00dc*/ 	.word	0x00001fd0


	//   ....[9]....
        /*00e0*/ 	.word	0x00002d20


	//   ....[10]....
        /*00e4*/ 	.word	0x000031f0


	//   ....[11]....
        /*00e8*/ 	.word	0x00003220


	//   ....[12]....
        /*00ec*/ 	.word	0x00003d60


	//   ....[13]....
        /*00f0*/ 	.word	0x00003f70


	//----- nvinfo : EIATTR_VRC_CTA_INIT_COUNT
	.align		4
.L_43:
        /*00f4*/ 	.byte	0x02, 0x4a
        /*00f6*/ 	.byte	0x80
	.zero		1


	//----- nvinfo : EIATTR_SYSCALL_OFFSETS
	.align		4
        /*00f8*/ 	.byte	0x04, 0x46
        /*00fa*/ 	.short	(.L_45 - .L_44)


	//   ....[0]....
.L_44:
        /*00fc*/ 	.word	0x000058f0


	//   ....[1]....
        /*0100*/ 	.word	0x000059e0


	//   ....[2]....
        /*0104*/ 	.word	0x00006150


	//   ....[3]....
        /*0108*/ 	.word	0x00006dd0


	//   ....[4]....
        /*010c*/ 	.word	0x00007a20


	//   ....[5]....
        /*0110*/ 	.word	0x00008670


	//----- nvinfo : EIATTR_MBARRIER_INSTR_OFFSETS
	.align		4
.L_45:
        /*0114*/ 	.byte	0x04, 0x39
        /*0116*/ 	.short	(.L_47 - .L_46)


	//   ....[0]....
.L_46:
        /*0118*/ 	.word	0x000005f0
        /*011c*/ 	.word	0x000000ff
        /*0120*/ 	.word	0x00000000
        /*0124*/ 	.short	0x0100
        /*0126*/ 	.byte	0x08
	.zero		1


	//   ....[1]....
        /*0128*/ 	.word	0x00000600
        /*012c*/ 	.word	0x000000ff
        /*0130*/ 	.word	0x00000018
        /*0134*/ 	.short	0x0100
        /*0136*/ 	.byte	0x08
	.zero		1


	//   ....[2]....
        /*0138*/ 	.word	0x00000610
        /*013c*/ 	.word	0x000000ff
        /*0140*/ 	.word	0x00000008
        /*0144*/ 	.short	0x0100
        /*0146*/ 	.byte	0x08
	.zero		1


	//   ....[3]....
        /*0148*/ 	.word	0x00000620
        /*014c*/ 	.word	0x000000ff
        /*0150*/ 	.word	0x00000020
        /*0154*/ 	.short	0x0100
        /*0156*/ 	.byte	0x08
	.zero		1


	//   ....[4]....
        /*0158*/ 	.word	0x00000630
        /*015c*/ 	.word	0x000000ff
        /*0160*/ 	.word	0x00000010
        /*0164*/ 	.short	0x0100
        /*0166*/ 	.byte	0x08
	.zero		1


	//   ....[5]....
        /*0168*/ 	.word	0x00000640
        /*016c*/ 	.word	0x000000ff
        /*0170*/ 	.word	0x00000028
        /*0174*/ 	.short	0x0100
        /*0176*/ 	.byte	0x08
	.zero		1


	//   ....[6]....
        /*0178*/ 	.word	0x00000760
        /*017c*/ 	.word	0x000000ff
        /*0180*/ 	.word	0x00000030
        /*0184*/ 	.short	0x0100
        /*0186*/ 	.byte	0x09
	.zero		1


	//   ....[7]....
        /*0188*/ 	.word	0x00000770
        /*018c*/ 	.word	0x000000ff
        /*0190*/ 	.word	0x00000050
        /*0194*/ 	.short	0x0100
        /*0196*/ 	.byte	0x09
	.zero		1


	//   ....[8]....
        /*0198*/ 	.word	0x00000780
        /*019c*/ 	.word	0x000000ff
        /*01a0*/ 	.word	0x00000038
        /*01a4*/ 	.short	0x0100
        /*01a6*/ 	.byte	0x09
	.zero		1


	//   ....[9]....
        /*01a8*/ 	.word	0x00000790
        /*01ac*/ 	.word	0x000000ff
        /*01b0*/ 	.word	0x00000058
        /*01b4*/ 	.short	0x0100
        /*01b6*/ 	.byte	0x09
	.zero		1


	//   ....[10]....
        /*01b8*/ 	.word	0x000007a0
        /*01bc*/ 	.word	0x000000ff
        /*01c0*/ 	.word	0x00000040
        /*01c4*/ 	.short	0x0100
        /*01c6*/ 	.byte	0x09
	.zero		1


	//   ....[11]....
        /*01c8*/ 	.word	0x000007b0
        /*01cc*/ 	.word	0x000000ff
        /*01d0*/ 	.word	0x00000060
        /*01d4*/ 	.short	0x0100
        /*01d6*/ 	.byte	0x09
	.zero		1


	//   ....[12]....
        /*01d8*/ 	.word	0x000007c0
        /*01dc*/ 	.word	0x000000ff
        /*01e0*/ 	.word	0x00000048
        /*01e4*/ 	.short	0x0100
        /*01e6*/ 	.byte	0x09
	.zero		1


	//   ....[13]....
        /*01e8*/ 	.word	0x000007d0
        /*01ec*/ 	.word	0x000000ff
        /*01f0*/ 	.word	0x00000068
        /*01f4*/ 	.short	0x0100
        /*01f6*/ 	.byte	0x09
	.zero		1


	//   ....[14]....
        /*01f8*/ 	.word	0x000008b0
        /*01fc*/ 	.word	0x000000ff
        /*0200*/ 	.word	0x00000070
        /*0204*/ 	.short	0x0100
        /*0206*/ 	.byte	0x08
	.zero		1


	//   ....[15]....
        /*0208*/ 	.word	0x000008c0
        /*020c*/ 	.word	0x000000ff
        /*0210*/ 	.word	0x00000078
        /*0214*/ 	.short	0x0100
        /*0216*/ 	.byte	0x08
	.zero		1


	//   ....[16]....
        /*0218*/ 	.word	0x000009f0
        /*021c*/ 	.word	0x000000ff
        /*0220*/ 	.word	0x00000080
        /*0224*/ 	.short	0x0100
        /*0226*/ 	.byte	0x08
	.zero		1


	//   ....[17]....
        /*0228*/ 	.word	0x00000a00
        /*022c*/ 	.word	0x000000ff
        /*0230*/ 	.word	0x00000090
        /*0234*/ 	.short	0x0100
        /*0236*/ 	.byte	0x08
	.zero		1


	//   ....[18]....
        /*0238*/ 	.word	0x00000a10
        /*023c*/ 	.word	0x000000ff
        /*0240*/ 	.word	0x00000088
        /*0244*/ 	.short	0x0100
        /*0246*/ 	.byte	0x08
	.zero		1


	//   ....[19]....
        /*0248*/ 	.word	0x00000a20
        /*024c*/ 	.word	0x000000ff
        /*0250*/ 	.word	0x00000098
        /*0254*/ 	.short	0x0100
        /*0256*/ 	.byte	0x08
	.zero		1


	//   ....[20]....
        /*0258*/ 	.word	0x00000b40
        /*025c*/ 	.word	0x000000ff
        /*0260*/ 	.word	0x000000a0
        /*0264*/ 	.short	0x0100
        /*0266*/ 	.byte	0x09
	.zero		1


	//   ....[21]....
        /*0268*/ 	.word	0x00000b50
        /*026c*/ 	.word	0x000000ff
        /*0270*/ 	.word	0x000000c0
        /*0274*/ 	.short	0x0100
        /*0276*/ 	.byte	0x09
	.zero		1


	//   ....[22]....
        /*0278*/ 	.word	0x00000b60
        /*027c*/ 	.word	0x000000ff
        /*0280*/ 	.word	0x000000a8
        /*0284*/ 	.short	0x0100
        /*0286*/ 	.byte	0x09
	.zero		1


	//   ....[23]....
        /*0288*/ 	.word	0x00000b70
        /*028c*/ 	.word	0x000000ff
        /*0290*/ 	.word	0x000000c8
        /*0294*/ 	.short	0x0100
        /*0296*/ 	.byte	0x09
	.zero		1


	//   ....[24]....
        /*0298*/ 	.word	0x00000b80
        /*029c*/ 	.word	0x000000ff
        /*02a0*/ 	.word	0x000000b0
        /*02a4*/ 	.short	0x0100
        /*02a6*/ 	.byte	0x09
	.zero		1


	//   ....[25]....
        /*02a8*/ 	.word	0x00000b90
        /*02ac*/ 	.word	0x000000ff
        /*02b0*/ 	.word	0x000000d0
        /*02b4*/ 	.short	0x0100
        /*02b6*/ 	.byte	0x09
	.zero		1


	//   ....[26]....
        /*02b8*/ 	.word	0x00000ba0
        /*02bc*/ 	.word	0x000000ff
        /*02c0*/ 	.word	0x000000b8
        /*02c4*/ 	.short	0x0100
        /*02c6*/ 	.byte	0x09
	.zero		1


	//   ....[27]....
        /*02c8*/ 	.word	0x00000bb0
        /*02cc*/ 	.word	0x000000ff
        /*02d0*/ 	.word	0x000000d8
        /*02d4*/ 	.short	0x0100
        /*02d6*/ 	.byte	0x09
	.zero		1


	//   ....[28]....
        /*02d8*/ 	.word	0x00000ca0
        /*02dc*/ 	.word	0x000000ff
        /*02e0*/ 	.word	0x000000e0
        /*02e4*/ 	.short	0x0100
        /*02e6*/ 	.byte	0x08
	.zero		1


	//   ....[29]....
        /*02e8*/ 	.word	0x00000cb0
        /*02ec*/ 	.word	0x000000ff
        /*02f0*/ 	.word	0x000000f0
        /*02f4*/ 	.short	0x0100
        /*02f6*/ 	.byte	0x08
	.zero		1


	//   ....[30]....
        /*02f8*/ 	.word	0x00000cc0
        /*02fc*/ 	.word	0x000000ff
        /*0300*/ 	.word	0x000000e8
        /*0304*/ 	.short	0x0100
        /*0306*/ 	.byte	0x08
	.zero		1


	//   ....[31]....
        /*0308*/ 	.word	0x00000cd0
        /*030c*/ 	.word	0x000000ff
        /*0310*/ 	.word	0x000000f8
        /*0314*/ 	.short	0x0100
        /*0316*/ 	.byte	0x08
	.zero		1


	//   ....[32]....
        /*0318*/ 	.word	0x00000dc0
        /*031c*/ 	.word	0x000000ff
        /*0320*/ 	.word	0x00000100
        /*0324*/ 	.short	0x0100
        /*0326*/ 	.byte	0x07
	.zero		1


	//   ....[33]....
        /*0328*/ 	.word	0x000017d0
        /*032c*/ 	.word	0x00000002
        /*0330*/ 	.word	0x000000f0
        /*0334*/ 	.short	0x010a
        /*0336*/ 	.byte	0xff
	.zero		1


	//   ....[34]....
        /*0338*/ 	.word	0x00001800
        /*033c*/ 	.word	0x00000002
        /*0340*/ 	.word	0x000000e0
        /*0344*/ 	.short	0x0101
        /*0346*/ 	.byte	0xff
	.zero		1


	//   ....[35]....
        /*0348*/ 	.word	0x000018d0
        /*034c*/ 	.word	0x000000ff
        /*0350*/ 	.word	0x00000018
        /*0354*/ 	.short	0x010a
        /*0356*/ 	.byte	0x08
	.zero		1


	//   ....[36]....
        /*0358*/ 	.word	0x000019d0
        /*035c*/ 	.word	0x000000ff
        /*0360*/ 	.word	0x00000018
        /*0364*/ 	.short	0x010a
        /*0366*/ 	.byte	0x21
	.zero		1


	//   ....[37]....
        /*0368*/ 	.word	0x00001b80
        /*036c*/ 	.word	0x000000ff
        /*0370*/ 	.word	0x00000018
        /*0374*/ 	.short	0x010a
        /*0376*/ 	.byte	0x08
	.zero		1


	//   ....[38]....
        /*0378*/ 	.word	0x00001c80
        /*037c*/ 	.word	0x000000ff
        /*0380*/ 	.word	0x00000078
        /*0384*/ 	.short	0x0101
        /*0386*/ 	.byte	0x06
	.zero		1


	//   ....[39]....
        /*0388*/ 	.word	0x00001ca0
        /*038c*/ 	.word	0x000000ff
        /*0390*/ 	.word	0x00000018
        /*0394*/ 	.short	0x010a
        /*0396*/ 	.byte	0x08
	.zero		1


	//   ....[40]....
        /*0398*/ 	.word	0x00001d20
        /*039c*/ 	.word	0x000000ff
        /*03a0*/ 	.word	0x00000018
        /*03a4*/ 	.short	0x010a
        /*03a6*/ 	.byte	0x11
	.zero		1


	//   ....[41]....
        /*03a8*/ 	.word	0x00001eb0
        /*03ac*/ 	.word	0x000000ff
        /*03b0*/ 	.word	0x00000018
        /*03b4*/ 	.short	0x010a
        /*03b6*/ 	.byte	0x08
	.zero		1


	//   ....[42]....
        /*03b8*/ 	.word	0x00002000
        /*03bc*/ 	.word	0x00000002
        /*03c0*/ 	.word	0x00000080
        /*03c4*/ 	.short	0x010a
        /*03c6*/ 	.byte	0xff
	.zero		1


	//   ....[43]....
        /*03c8*/ 	.word	0x000020c0
        /*03cc*/ 	.word	0x00000002
        /*03d0*/ 	.word	0x00000000
        /*03d4*/ 	.short	0x0101
        /*03d6*/ 	.byte	0xff
	.zero		1


	//   ....[44]....
        /*03d8*/ 	.word	0x00002620
        /*03dc*/ 	.word	0x000000ff
        /*03e0*/ 	.word	0x00000000
        /*03e4*/ 	.short	0x010a
        /*03e6*/ 	.byte	0x04
	.zero		1


	//   ....[45]....
        /*03e8*/ 	.word	0x000026b0
        /*03ec*/ 	.word	0x000000ff
        /*03f0*/ 	.word	0x00000000
        /*03f4*/ 	.short	0x010a
        /*03f6*/ 	.byte	0x04
	.zero		1


	//   ....[46]....
        /*03f8*/ 	.word	0x00002750
        /*03fc*/ 	.word	0x00000000
        /*0400*/ 	.word	0x00000000
        /*0404*/ 	.short	0x010a
        /*0406*/ 	.byte	0xff
	.zero		1


	//   ....[47]....
        /*0408*/ 	.word	0x00002880
        /*040c*/ 	.word	0x00000000
        /*0410*/ 	.word	0x000000e0
        /*0414*/ 	.short	0x010a
        /*0416*/ 	.byte	0xff
	.zero		1


	//   ....[48]....
        /*0418*/ 	.word	0x000028f0
        /*041c*/ 	.word	0x00000000
        /*0420*/ 	.word	0x00000000
        /*0424*/ 	.short	0x0101
        /*0426*/ 	.byte	0xff
	.zero		1


	//   ....[49]....
        /*0428*/ 	.word	0x00002910
        /*042c*/ 	.word	0x000000ff
        /*0430*/ 	.word	0x00000090
        /*0434*/ 	.short	0x010a
        /*0436*/ 	.byte	0x05
	.zero		1


	//   ....[50]....
        /*0438*/ 	.word	0x00002a30
        /*043c*/ 	.word	0x00000000
        /*0440*/ 	.word	0x00000080
        /*0444*/ 	.short	0x010a
        /*0446*/ 	.byte	0xff
	.zero		1


	//   ....[51]....
        /*0448*/ 	.word	0x00002b30
        /*044c*/ 	.word	0x00000000
        /*0450*/ 	.word	0x00000000
        /*0454*/ 	.short	0x0101
        /*0456*/ 	.byte	0xff
	.zero		1


	//   ....[52]....
        /*0458*/ 	.word	0x00002bc0
        /*045c*/ 	.word	0x000000ff
        /*0460*/ 	.word	0x00000090
        /*0464*/ 	.short	0x0106
        /*0466*/ 	.byte	0x05
	.zero		1


	//   ....[53]....
        /*0468*/ 	.word	0x00002be0
        /*046c*/ 	.word	0x000000ff
        /*0470*/ 	.word	0x00000090
        /*0474*/ 	.short	0x010a
        /*0476*/ 	.byte	0x05
	.zero		1


	//   ....[54]....
        /*0478*/ 	.word	0x00002c70
        /*047c*/ 	.word	0x000000ff
        /*0480*/ 	.word	0x00000090
        /*0484*/ 	.short	0x0106
        /*0486*/ 	.byte	0x04
	.zero		1


	//   ....[55]....
        /*0488*/ 	.word	0x00002cb0
        /*048c*/ 	.word	0x00000000
        /*0490*/ 	.word	0x00000090
        /*0494*/ 	.short	0x010a
        /*0496*/ 	.byte	0xff
	.zero		1


	//   ....[56]....
        /*0498*/ 	.word	0x00002ef0
        /*049c*/ 	.word	0x000000ff
        /*04a0*/ 	.word	0x00000008
        /*04a4*/ 	.short	0x010a
        /*04a6*/ 	.byte	0x06
	.zero		1


	//   ....[57]....
        /*04a8*/ 	.word	0x00002f10
        /*04ac*/ 	.word	0x000000ff
        /*04b0*/ 	.word	0x00000008
        /*04b4*/ 	.short	0x010a
        /*04b6*/ 	.byte	0x06
	.zero		1


	//   ....[58]....
        /*04b8*/ 	.word	0x000030a0
        /*04bc*/ 	.word	0x000000ff
        /*04c0*/ 	.word	0x00000008
        /*04c4*/ 	.short	0x010a
        /*04c6*/ 	.byte	0x06
	.zero		1


	//   ....[59]....
        /*04c8*/ 	.word	0x000030c0
        /*04cc*/ 	.word	0x000000ff
        /*04d0*/ 	.word	0x00000008
        /*04d4*/ 	.short	0x010a
        /*04d6*/ 	.byte	0x06
	.zero		1


	//   ....[60]....
        /*04d8*/ 	.word	0x00003180
        /*04dc*/ 	.word	0x000000ff
        /*04e0*/ 	.word	0x00000000
        /*04e4*/ 	.short	0x0101
        /*04e6*/ 	.byte	0x07
	.zero		1


	//   ....[61]....
        /*04e8*/ 	.word	0x00003480
        /*04ec*/ 	.word	0x00000000
        /*04f0*/ 	.word	0x00000080
        /*04f4*/ 	.short	0x010a
        /*04f6*/ 	.byte	0xff
	.zero		1


	//   ....[62]....
        /*04f8*/ 	.word	0x00003540
        /*04fc*/ 	.word	0x00000000
        /*0500*/ 	.word	0x00000000
        /*0504*/ 	.short	0x0101
        /*0506*/ 	.byte	0xff
	.zero		1


	//   ....[63]....
        /*0508*/ 	.word	0x00003600
        /*050c*/ 	.word	0x000000ff
        /*0510*/ 	.word	0x00000000
        /*0514*/ 	.short	0x010a
        /*0516*/ 	.byte	0x06
	.zero		1


	//   ....[64]....
        /*0518*/ 	.word	0x00003610
        /*051c*/ 	.word	0x000000ff
        /*0520*/ 	.word	0x000000c0
        /*0524*/ 	.short	0x010a
        /*0526*/ 	.byte	0x0a
	.zero		1


	//   ....[65]....
        /*0528*/ 	.word	0x000036c0
        /*052c*/ 	.word	0x000000ff
        /*0530*/ 	.word	0x00000000
        /*0534*/ 	.short	0x010a
        /*0536*/ 	.byte	0x09
	.zero		1


	//   ....[66]....
        /*0538*/ 	.word	0x00003800
        /*053c*/ 	.word	0x000000ff
        /*0540*/ 	.word	0x00000000
        /*0544*/ 	.short	0x010a
        /*0546*/ 	.byte	0x06
	.zero		1


	//   ....[67]....
        /*0548*/ 	.word	0x00003a50
        /*054c*/ 	.word	0x000000ff
        /*0550*/ 	.word	0x00000000
        /*0554*/ 	.short	0x010a
        /*0556*/ 	.byte	0x07
	.zero		1


	//   ....[68]....
        /*0558*/ 	.word	0x00003ae0
        /*055c*/ 	.word	0x000000ff
        /*0560*/ 	.word	0x00000000
        /*0564*/ 	.short	0x010a
        /*0566*/ 	.byte	0x07
	.zero		1


	//   ....[69]....
        /*0568*/ 	.word	0x00003b70
        /*056c*/ 	.word	0x000000ff
        /*0570*/ 	.word	0x00000000
        /*0574*/ 	.short	0x010a
        /*0576*/ 	.byte	0x07
	.zero		1


	//   ....[70]....
        /*0578*/ 	.word	0x00003c10
        /*057c*/ 	.word	0x00000000
        /*0580*/ 	.word	0x00000000
        /*0584*/ 	.short	0x010a
        /*0586*/ 	.byte	0xff
	.zero		1


	//   ....[71]....
        /*0588*/ 	.word	0x00003c50
        /*058c*/ 	.word	0x00000000
        /*0590*/ 	.word	0x00000000
        /*0594*/ 	.short	0x010a
        /*0596*/ 	.byte	0xff
	.zero		1


	//   ....[72]....
        /*0598*/ 	.word	0x00003cc0
        /*059c*/ 	.word	0x000000ff
        /*05a0*/ 	.word	0x00000000
        /*05a4*/ 	.short	0x0101
        /*05a6*/ 	.byte	0x05
	.zero		1


	//   ....[73]....
        /*05a8*/ 	.word	0x00003d00
        /*05ac*/ 	.word	0x000000ff
        /*05b0*/ 	.word	0x00000100
        /*05b4*/ 	.short	0x010a
        /*05b6*/ 	.byte	0x08
	.zero		1


	//   ....[74]....
        /*05b8*/ 	.word	0x00003d50
        /*05bc*/ 	.word	0x000000ff
        /*05c0*/ 	.word	0x00000000
        /*05c4*/ 	.short	0x0101
        /*05c6*/ 	.byte	0x05
	.zero		1


	//   ....[75]....
        /*05c8*/ 	.word	0x000041a0
        /*05cc*/ 	.word	0x00000000
        /*05d0*/ 	.word	0x00000080
        /*05d4*/ 	.short	0x010a
        /*05d6*/ 	.byte	0xff
	.zero		1


	//   ....[76]....
        /*05d8*/ 	.word	0x00004260
        /*05dc*/ 	.word	0x00000000
        /*05e0*/ 	.word	0x00000000
        /*05e4*/ 	.short	0x0101
        /*05e6*/ 	.byte	0xff
	.zero		1


	//   ....[77]....
        /*05e8*/ 	.word	0x00004580
        /*05ec*/ 	.word	0x000000ff
        /*05f0*/ 	.word	0x00000078
        /*05f4*/ 	.short	0x010a
        /*05f6*/ 	.byte	0x07
	.zero		1


	//   ....[78]....
        /*05f8*/ 	.word	0x00004770
        /*05fc*/ 	.word	0x000000ff
        /*0600*/ 	.word	0x00000050
        /*0604*/ 	.short	0x010a
        /*0606*/ 	.byte	0x07
	.zero		1


	//   ....[79]....
        /*0608*/ 	.word	0x000048e0
        /*060c*/ 	.word	0x000000ff
        /*0610*/ 	.word	0x00000030
        /*0614*/ 	.short	0x010b
        /*0616*/ 	.byte	0x07
	.zero		1


	//   ....[80]....
        /*0618*/ 	.word	0x000048f0
        /*061c*/ 	.word	0x000000ff
        /*0620*/ 	.word	0x00000000
        /*0624*/ 	.short	0x0101
        /*0626*/ 	.byte	0x08
	.zero		1


	//   ....[81]....
        /*0628*/ 	.word	0x00004900
        /*062c*/ 	.word	0x000000ff
        /*0630*/ 	.word	0x00000058
        /*0634*/ 	.short	0x010a
        /*0636*/ 	.byte	0x07
	.zero		1


	//   ....[82]....
        /*0638*/ 	.word	0x00004a50
        /*063c*/ 	.word	0x000000ff
        /*0640*/ 	.word	0x00000038
        /*0644*/ 	.short	0x010b
        /*0646*/ 	.byte	0x07
	.zero		1


	//   ....[83]....
        /*0648*/ 	.word	0x00004a60
        /*064c*/ 	.word	0x000000ff
        /*0650*/ 	.word	0x00000000
        /*0654*/ 	.short	0x0101
        /*0656*/ 	.byte	0x08
	.zero		1


	//   ....[84]....
        /*0658*/ 	.word	0x00004a70
        /*065c*/ 	.word	0x000000ff
        /*0660*/ 	.word	0x00000060
        /*0664*/ 	.short	0x010a
        /*0666*/ 	.byte	0x07
	.zero		1


	//   ....[85]....
        /*0668*/ 	.word	0x00004bf0
        /*066c*/ 	.word	0x000000ff
        /*0670*/ 	.word	0x00000040
        /*0674*/ 	.short	0x010b
        /*0676*/ 	.byte	0x07
	.zero		1


	//   ....[86]....
        /*0678*/ 	.word	0x00004c30
        /*067c*/ 	.word	0x000000ff
        /*0680*/ 	.word	0x00000000
        /*0684*/ 	.short	0x0101
        /*0686*/ 	.byte	0x08
	.zero		1


	//   ....[87]....
        /*0688*/ 	.word	0x00004c70
        /*068c*/ 	.word	0x000000ff
        /*0690*/ 	.word	0x00000068
        /*0694*/ 	.short	0x010a
        /*0696*/ 	.byte	0x07
	.zero		1


	//   ....[88]....
        /*0698*/ 	.word	0x00004eb0
        /*069c*/ 	.word	0x000000ff
        /*06a0*/ 	.word	0x00000048
        /*06a4*/ 	.short	0x010b
        /*06a6*/ 	.byte	0x07
	.zero		1


	//   ....[89]....
        /*06a8*/ 	.word	0x00004ed0
        /*06ac*/ 	.word	0x000000ff
        /*06b0*/ 	.word	0x00000000
        /*06b4*/ 	.short	0x0101
        /*06b6*/ 	.byte	0x0d
	.zero		1


	//   ....[90]....
        /*06b8*/ 	.word	0x00004f00
        /*06bc*/ 	.word	0x000000ff
        /*06c0*/ 	.word	0x00000050
        /*06c4*/ 	.short	0x010a
        /*06c6*/ 	.byte	0x07
	.zero		1


	//   ....[91]....
        /*06c8*/ 	.word	0x00004f20
        /*06cc*/ 	.word	0x000000ff
        /*06d0*/ 	.word	0x00000058
        /*06d4*/ 	.short	0x010a
        /*06d6*/ 	.byte	0x07
	.zero		1


	//   ....[92]....
        /*06d8*/ 	.word	0x00004f40
        /*06dc*/ 	.word	0x000000ff
        /*06e0*/ 	.word	0x00000060
        /*06e4*/ 	.short	0x010a
        /*06e6*/ 	.byte	0x07
	.zero		1


	//   ....[93]....
        /*06e8*/ 	.word	0x00004f80
        /*06ec*/ 	.word	0x00000000
        /*06f0*/ 	.word	0x00000068
        /*06f4*/ 	.short	0x010a
        /*06f6*/ 	.byte	0xff
	.zero		1


	//   ....[94]....
        /*06f8*/ 	.word	0x000052b0
        /*06fc*/ 	.word	0x00000000
        /*0700*/ 	.word	0x00000080
        /*0704*/ 	.short	0x010a
        /*0706*/ 	.byte	0xff
	.zero		1


	//   ....[95]....
        /*0708*/ 	.word	0x000053c0
        /*070c*/ 	.word	0x00000000
        /*0710*/ 	.word	0x00000000
        /*0714*/ 	.short	0x0101
        /*0716*/ 	.byte	0xff
	.zero		1


	//   ....[96]....
        /*0718*/ 	.word	0x00005e10
        /*071c*/ 	.word	0x000000ff
        /*0720*/ 	.word	0x00000030
        /*0724*/ 	.short	0x010a
        /*0726*/ 	.byte	0x30
	.zero		1


	//   ....[97]....
        /*0728*/ 	.word	0x00005e50
        /*072c*/ 	.word	0x00000070
        /*0730*/ 	.word	0x000000a0
        /*0734*/ 	.short	0x010a
        /*0736*/ 	.byte	0xff
	.zero		1


	//   ....[98]....
        /*0738*/ 	.word	0x00005f40
        /*073c*/ 	.word	0x000000ff
        /*0740*/ 	.word	0x00000030
        /*0744*/ 	.short	0x010a
        /*0746*/ 	.byte	0x30
	.zero		1


	//   ....[99]....
        /*0748*/ 	.word	0x00006030
        /*074c*/ 	.word	0x00000070
        /*0750*/ 	.word	0x000000a0
        /*0754*/ 	.short	0x010a
        /*0756*/ 	.byte	0xff
	.zero		1


	//   ....[100]....
        /*0758*/ 	.word	0x00006b00
        /*075c*/ 	.word	0x00000000
        /*0760*/ 	.word	0x00000000
        /*0764*/ 	.short	0x0101
        /*0766*/ 	.byte	0xff
	.zero		1


	//   ....[101]....
        /*0768*/ 	.word	0x00006b10
        /*076c*/ 	.word	0x00000002
        /*0770*/ 	.word	0x00000030
        /*0774*/ 	.short	0x010a
        /*0776*/ 	.byte	0xff
	.zero		1


	//   ....[102]....
        /*0778*/ 	.word	0x00006bf0
        /*077c*/ 	.word	0x00000002
        /*0780*/ 	.word	0x00000030
        /*0784*/ 	.short	0x010a
        /*0786*/ 	.byte	0xff
	.zero		1


	//   ....[103]....
        /*0788*/ 	.word	0x00007750
        /*078c*/ 	.word	0x0000003f
        /*0790*/ 	.word	0x00000000
        /*0794*/ 	.short	0x0101
        /*0796*/ 	.byte	0xff
	.zero		1


	//   ....[104]....
        /*0798*/ 	.word	0x00007770
        /*079c*/ 	.word	0x00000000
        /*07a0*/ 	.word	0x00000030
        /*07a4*/ 	.short	0x010a
        /*07a6*/ 	.byte	0xff
	.zero		1


	//   ....[105]....
        /*07a8*/ 	.word	0x00007840
        /*07ac*/ 	.word	0x00000000
        /*07b0*/ 	.word	0x00000030
        /*07b4*/ 	.short	0x010a
        /*07b6*/ 	.byte	0xff
	.zero		1


	//   ....[106]....
        /*07b8*/ 	.word	0x000083a0
        /*07bc*/ 	.word	0x0000003f
        /*07c0*/ 	.word	0x00000000
        /*07c4*/ 	.short	0x0101
        /*07c6*/ 	.byte	0xff
	.zero		1


	//   ....[107]....
        /*07c8*/ 	.word	0x000083c0
        /*07cc*/ 	.word	0x00000000
        /*07d0*/ 	.word	0x00000030
        /*07d4*/ 	.short	0x010a
        /*07d6*/ 	.byte	0xff
	.zero		1


	//   ....[108]....
        /*07d8*/ 	.word	0x00008490
        /*07dc*/ 	.word	0x00000000
        /*07e0*/ 	.word	0x00000030
        /*07e4*/ 	.short	0x010a
        /*07e6*/ 	.byte	0xff
	.zero		1


	//   ....[109]....
        /*07e8*/ 	.word	0x00008760
        /*07ec*/ 	.word	0x00000070
        /*07f0*/ 	.word	0x00000000
        /*07f4*/ 	.short	0x0101
        /*07f6*/ 	.byte	0xff
	.zero		1


	//   ....[110]....
        /*07f8*/ 	.word	0x00009040
        /*07fc*/ 	.word	0x00000000
        /*0800*/ 	.word	0x00000000
        /*0804*/ 	.short	0x0101
        /*0806*/ 	.byte	0xff
	.zero		1


	//   ....[111]....
        /*0808*/ 	.word	0x000092b0
        /*080c*/ 	.word	0x000000ff
        /*0810*/ 	.word	0x00000000
        /*0814*/ 	.short	0x0101
        /*0816*/ 	.byte	0x04
	.zero		1


	//   ....[112]....
        /*0818*/ 	.word	0x000092d0
        /*081c*/ 	.word	0x00000002
        /*0820*/ 	.word	0x000000f0
        /*0824*/ 	.short	0x010a
        /*0826*/ 	.byte	0xff
	.zero		1


	//   ....[113]....
        /*0828*/ 	.word	0x00009330
        /*082c*/ 	.word	0x00000002
        /*0830*/ 	.word	0x00000018
        /*0834*/ 	.short	0x010a
        /*0836*/ 	.byte	0xff
	.zero		1


	//   ....[114]....
        /*0838*/ 	.word	0x00009390
        /*083c*/ 	.word	0x00000002
        /*0840*/ 	.word	0x00000018
        /*0844*/ 	.short	0x010a
        /*0846*/ 	.byte	0xff
	.zero		1


	//   ....[115]....
        /*0848*/ 	.word	0x000093e0
        /*084c*/ 	.word	0x00000002
        /*0850*/ 	.word	0x00000080
        /*0854*/ 	.short	0x010a
        /*0856*/ 	.byte	0xff
	.zero		1


	//   ....[116]....
        /*0858*/ 	.word	0x00009440
        /*085c*/ 	.word	0x00000000
        /*0860*/ 	.word	0x00000000
        /*0864*/ 	.short	0x010a
        /*0866*/ 	.byte	0xff
	.zero		1


	//   ....[117]....
        /*0868*/ 	.word	0x000094a0
        /*086c*/ 	.word	0x00000000
        /*0870*/ 	.word	0x00000000
        /*0874*/ 	.short	0x010a
        /*0876*/ 	.byte	0xff
	.zero		1


	//   ....[118]....
        /*0878*/ 	.word	0x000094f0
        /*087c*/ 	.word	0x00000000
        /*0880*/ 	.word	0x000000e0
        /*0884*/ 	.short	0x010a
        /*0886*/ 	.byte	0xff
	.zero		1


	//   ....[119]....
        /*0888*/ 	.word	0x00009550
        /*088c*/ 	.word	0x00000000
        /*0890*/ 	.word	0x00000090
        /*0894*/ 	.short	0x010a
        /*0896*/ 	.byte	0xff
	.zero		1


	//   ....[120]....
        /*0898*/ 	.word	0x000095a0
        /*089c*/ 	.word	0x00000000
        /*08a0*/ 	.word	0x00000080
        /*08a4*/ 	.short	0x010a
        /*08a6*/ 	.byte	0xff
	.zero		1


	//   ....[121]....
        /*08a8*/ 	.word	0x00009600
        /*08ac*/ 	.word	0x00000000
        /*08b0*/ 	.word	0x00000090
        /*08b4*/ 	.short	0x010a
        /*08b6*/ 	.byte	0xff
	.zero		1


	//   ....[122]....
        /*08b8*/ 	.word	0x00009660
        /*08bc*/ 	.word	0x00000004
        /*08c0*/ 	.word	0x00000008
        /*08c4*/ 	.short	0x010a
        /*08c6*/ 	.byte	0xff
	.zero		1


	//   ....[123]....
        /*08c8*/ 	.word	0x00009740
        /*08cc*/ 	.word	0x00000002
        /*08d0*/ 	.word	0x00000008
        /*08d4*/ 	.short	0x010a
        /*08d6*/ 	.byte	0xff
	.zero		1


	//   ....[124]....
        /*08d8*/ 	.word	0x00009790
        /*08dc*/ 	.word	0x00000000
        /*08e0*/ 	.word	0x00000080
        /*08e4*/ 	.short	0x010a
        /*08e6*/ 	.byte	0xff
	.zero		1


	//   ....[125]....
        /*08e8*/ 	.word	0x000097f0
        /*08ec*/ 	.word	0x00000000
        /*08f0*/ 	.word	0x000000c0
        /*08f4*/ 	.short	0x010a
        /*08f6*/ 	.byte	0xff
	.zero		1


	//   ....[126]....
        /*08f8*/ 	.word	0x00009850
        /*08fc*/ 	.word	0x00000000
        /*0900*/ 	.word	0x00000000
        /*0904*/ 	.short	0x010a
        /*0906*/ 	.byte	0xff
	.zero		1


	//   ....[127]....
        /*0908*/ 	.word	0x000098b0
        /*090c*/ 	.word	0x00000000
        /*0910*/ 	.word	0x00000000
        /*0914*/ 	.short	0x010a
        /*0916*/ 	.byte	0xff
	.zero		1


	//   ....[128]....
        /*0918*/ 	.word	0x00009910
        /*091c*/ 	.word	0x00000000
        /*0920*/ 	.word	0x00000000
        /*0924*/ 	.short	0x010a
        /*0926*/ 	.byte	0xff
	.zero		1


	//   ....[129]....
        /*0928*/ 	.word	0x00009970
        /*092c*/ 	.word	0x00000000
        /*0930*/ 	.word	0x00000000
        /*0934*/ 	.short	0x010a
        /*0936*/ 	.byte	0xff
	.zero		1


	//   ....[130]....
        /*0938*/ 	.word	0x000099d0
        /*093c*/ 	.word	0x00000000
        /*0940*/ 	.word	0x00000100
        /*0944*/ 	.short	0x010a
        /*0946*/ 	.byte	0xff
	.zero		1


	//   ....[131]....
        /*0948*/ 	.word	0x00009a20
        /*094c*/ 	.word	0x00000000
        /*0950*/ 	.word	0x00000080
        /*0954*/ 	.short	0x010a
        /*0956*/ 	.byte	0xff
	.zero		1


	//   ....[132]....
        /*0958*/ 	.word	0x00009a80
        /*095c*/ 	.word	0x00000000
        /*0960*/ 	.word	0x00000078
        /*0964*/ 	.short	0x010a
        /*0966*/ 	.byte	0xff
	.zero		1


	//   ....[133]....
        /*0968*/ 	.word	0x00009ae0
        /*096c*/ 	.word	0x00000000
        /*0970*/ 	.word	0x00000050
        /*0974*/ 	.short	0x010a
        /*0976*/ 	.byte	0xff
	.zero		1


	//   ....[134]....
        /*0978*/ 	.word	0x00009b40
        /*097c*/ 	.word	0x00000000
        /*0980*/ 	.word	0x00000058
        /*0984*/ 	.short	0x010a
        /*0986*/ 	.byte	0xff
	.zero		1


	//   ....[135]....
        /*0988*/ 	.word	0x00009ba0
        /*098c*/ 	.word	0x00000000
        /*0990*/ 	.word	0x00000060
        /*0994*/ 	.short	0x010a
        /*0996*/ 	.byte	0xff
	.zero		1


	//   ....[136]....
        /*0998*/ 	.word	0x00009c00
        /*099c*/ 	.word	0x00000000
        /*09a0*/ 	.word	0x00000068
        /*09a4*/ 	.short	0x010a
        /*09a6*/ 	.byte	0xff
	.zero		1


	//   ....[137]....
        /*09a8*/ 	.word	0x00009c60
        /*09ac*/ 	.word	0x00000000
        /*09b0*/ 	.word	0x00000050
        /*09b4*/ 	.short	0x010a
        /*09b6*/ 	.byte	0xff
	.zero		1


	//   ....[138]....
        /*09b8*/ 	.word	0x00009cc0
        /*09bc*/ 	.word	0x00000000
        /*09c0*/ 	.word	0x00000058
        /*09c4*/ 	.short	0x010a
        /*09c6*/ 	.byte	0xff
	.zero		1


	//   ....[139]....
        /*09c8*/ 	.word	0x00009d20
        /*09cc*/ 	.word	0x00000000
        /*09d0*/ 	.word	0x00000060
        /*09d4*/ 	.short	0x010a
        /*09d6*/ 	.byte	0xff
	.zero		1


	//   ....[140]....
        /*09d8*/ 	.word	0x00009d70
        /*09dc*/ 	.word	0x00000000
        /*09e0*/ 	.word	0x00000080
        /*09e4*/ 	.short	0x010a
        /*09e6*/ 	.byte	0xff
	.zero		1


	//   ....[141]....
        /*09e8*/ 	.word	0x00009dd0
        /*09ec*/ 	.word	0x00000002
        /*09f0*/ 	.word	0x00000030
        /*09f4*/ 	.short	0x010a
        /*09f6*/ 	.byte	0xff
	.zero		1


	//   ....[142]....
        /*09f8*/ 	.word	0x00009e20
        /*09fc*/ 	.word	0x00000070
        /*0a00*/ 	.word	0x000000a0
        /*0a04*/ 	.short	0x010a
        /*0a06*/ 	.byte	0xff
	.zero		1


	//   ....[143]....
        /*0a08*/ 	.word	0x00009e70
        /*0a0c*/ 	.word	0x00000002
        /*0a10*/ 	.word	0x00000030
        /*0a14*/ 	.short	0x010a
        /*0a16*/ 	.byte	0xff
	.zero		1


	//   ....[144]....
        /*0a18*/ 	.word	0x00009ec0
        /*0a1c*/ 	.word	0x00000000
        /*0a20*/ 	.word	0x00000030
        /*0a24*/ 	.short	0x010a
        /*0a26*/ 	.byte	0xff
	.zero		1


	//   ....[145]....
        /*0a28*/ 	.word	0x00009f10
        /*0a2c*/ 	.word	0x00000000
        /*0a30*/ 	.word	0x00000030
        /*0a34*/ 	.short	0x010a
        /*0a36*/ 	.byte	0xff
	.zero		1


	//----- nvinfo : EIATTR_NUM_MBARRIERS
	.align		4
.L_47:
        /*0a38*/ 	.byte	0x03, 0x38
        /*0a3a*/ 	.short	0x0021


	//----- nvinfo : EIATTR_EXIT_INSTR_OFFSETS
	.align		4
        /*0a3c*/ 	.byte	0x04, 0x1c
        /*0a3e*/ 	.short	(.L_49 - .L_48)


	//   ....[0]....
.L_48:
        /*0a40*/ 	.word	0x00002780


	//   ....[1]....
        /*0a44*/ 	.word	0x00002c80


	//   ....[2]....
        /*0a48*/ 	.word	0x00002ce0


	//   ....[3]....
        /*0a4c*/ 	.word	0x00003f80


	//   ....[4]....
        /*0a50*/ 	.word	0x00004fb0


	//   ....[5]....
        /*0a54*/ 	.word	0x00004ff0


	//   ....[6]....
        /*0a58*/ 	.word	0x000091a0


	//   ....[7]....
        /*0a5c*/ 	.word	0x00009220


	//   ....[8]....
        /*0a60*/ 	.word	0x00009250


	//   ....[9]....
        /*0a64*/ 	.word	0x000092c0


	//----- nvinfo : EIATTR_MAX_THREADS
	.align		4
.L_49:
        /*0a68*/ 	.byte	0x04, 0x05
        /*0a6a*/ 	.short	(.L_51 - .L_50)
.L_50:
        /*0a6c*/ 	.word	0x00000100
        /*0a70*/ 	.word	0x00000001
        /*0a74*/ 	.word	0x00000001


	//----- nvinfo : EIATTR_CRS_STACK_SIZE
	.align		4
.L_51:
        /*0a78*/ 	.byte	0x04, 0x1e
        /*0a7a*/ 	.short	(.L_53 - .L_52)
.L_52:
        /*0a7c*/ 	.word	0x00000000


	//----- nvinfo : EIATTR_CBANK_PARAM_SIZE
	.align		4
.L_53:
        /*0a80*/ 	.byte	0x03, 0x19
        /*0a82*/ 	.short	0x0800


	//----- nvinfo : EIATTR_PARAM_CBANK
	.align		4
        /*0a84*/ 	.byte	0x04, 0x0a
        /*0a86*/ 	.short	(.L_55 - .L_54)
	.align		4
.L_54:
        /*0a88*/ 	.word	index@(.nv.constant0._ZN7cutlass13device_kernelINS_4gemm6kernel13GemmUniversalIN4cute5tupleIJiiiiEEENS1_10collective13CollectiveMmaINS1_35MainloopSm100TmaUmmaWarpSpecializedILi3ELi2ELi4ENS5_IJNS4_1CILi2EEENSA_ILi1EEESC_EEEEENS5_IJNSA_ILi256EEENSA_ILi128EEENSA_ILi32EEEEEENS_6half_tENS5_IJlSC_lEEESJ_SK_NS4_8TiledMMAINS4_8MMA_AtomIJNS4_26SM100_MMA_F16BF16_2x1SM_SSISJ_SJ_fLi256ELi128ELNS4_4UMMA5MajorE0ELSP_0ELNSO_7ScaleInE0ELSQ_0EEEEEENS4_6LayoutINS5_IJSC_SC_SC_EEENS5_IJNSA_ILi0EEESV_SV_EEEEENS5_IJNS4_10UnderscoreESY_SY_EEEEENS4_18SM100_TMA_2SM_LOADENS4_14ComposedLayoutINS4_7SwizzleILi2ELi4ELi3EEENS4_18smem_ptr_flag_bitsILi16EEENST_INS5_IJNSA_ILi8EEESH_EEENS5_IJSH_SC_EEEEEEEvNS4_8identityES11_S1B_vS1C_EENS_8epilogue10collective18CollectiveEpilogueINS1E_23Sm100TmaWarpSpecializedILi4ELi2ELi32ELb1ELb0EEEJNS5_IJSG_SG_SH_EEENS5_IJNST_ISG_SC_EENST_ISH_SC_EEEEESJ_SK_SJ_SK_NS1E_6fusion15FusionCallbacksIS1I_NS1N_17LinearCombinationISJ_fSJ_fLNS_15FloatRoundStyleE2EEES1J_S1M_JEEENS4_5SM1004TMEM4LOAD26SM100_TMEM_LOAD_32dp32b32xENS4_13SM90_TMA_LOADES1B_NS4_39AutoVectorizingCopyWithAssumedAlignmentILi128EEENS4_14SM90_TMA_STOREES1B_S1Z_S1Z_EEEvvEEEEvNT_6ParamsE)
        /*0a8c*/ 	.short	0x0380
        /*0a8e*/ 	.short	0x0800


	//----- nvinfo : EIATTR_SW_WAR
	.align		4
.L_55:
        /*0a90*/ 	.byte	0x04, 0x36
        /*0a92*/ 	.short	(.L_57 - .L_56)
.L_56:
        /*0a94*/ 	.word	0x00000008
.L_57:


//--------------------- .nv.callgraph             --------------------------
	.section	.nv.callgraph,"",@"SHT_CUDA_CALLGRAPH"
	.align	4
	.sectionentsize	8
	.align		4
        /*0000*/ 	.word	0x00000000
	.align		4
        /*0004*/ 	.word	0xffffffff
	.align		4
        /*0008*/ 	.word	index@(_ZN7cutlass13device_kernelINS_4gemm6kernel13GemmUniversalIN4cute5tupleIJiiiiEEENS1_10collective13CollectiveMmaINS1_35MainloopSm100TmaUmmaWarpSpecializedILi3ELi2ELi4ENS5_IJNS4_1CILi2EEENSA_ILi1EEESC_EEEEENS5_IJNSA_ILi256EEENSA_ILi128EEENSA_ILi32EEEEEENS_6half_tENS5_IJlSC_lEEESJ_SK_NS4_8TiledMMAINS4_8MMA_AtomIJNS4_26SM100_MMA_F16BF16_2x1SM_SSISJ_SJ_fLi256ELi128ELNS4_4UMMA5MajorE0ELSP_0ELNSO_7ScaleInE0ELSQ_0EEEEEENS4_6LayoutINS5_IJSC_SC_SC_EEENS5_IJNSA_ILi0EEESV_SV_EEEEENS5_IJNS4_10UnderscoreESY_SY_EEEEENS4_18SM100_TMA_2SM_LOADENS4_14ComposedLayoutINS4_7SwizzleILi2ELi4ELi3EEENS4_18smem_ptr_flag_bitsILi16EEENST_INS5_IJNSA_ILi8EEESH_EEENS5_IJSH_SC_EEEEEEEvNS4_8identityES11_S1B_vS1C_EENS_8epilogue10collective18CollectiveEpilogueINS1E_23Sm100TmaWarpSpecializedILi4ELi2ELi32ELb1ELb0EEEJNS5_IJSG_SG_SH_EEENS5_IJNST_ISG_SC_EENST_ISH_SC_EEEEESJ_SK_SJ_SK_NS1E_6fusion15FusionCallbacksIS1I_NS1N_17LinearCombinationISJ_fSJ_fLNS_15FloatRoundStyleE2EEES1J_S1M_JEEENS4_5SM1004TMEM4LOAD26SM100_TMEM_LOAD_32dp32b32xENS4_13SM90_TMA_LOADES1B_NS4_39AutoVectorizingCopyWithAssumedAlignmentILi128EEENS4_14SM90_TMA_STOREES1B_S1Z_S1Z_EEEvvEEEEvNT_6ParamsE)
	.align		4
        /*000c*/ 	.word	index@(__assertfail)
	.align		4
        /*0010*/ 	.word	0x00000000
	.align		4
        /*0014*/ 	.word	0xfffffffe
	.align		4
        /*0018*/ 	.word	0x00000000
	.align		4
        /*001c*/ 	.word	0xfffffffd
	.align		4
        /*0020*/ 	.word	0x00000000
	.align		4
        /*0024*/ 	.word	0xfffffffc


//--------------------- .nv.constant4             --------------------------
	.section	.nv.constant4,"a",@progbits
	.align	8
	.align		8
.nv.constant4:
        /*0000*/ 	.dword	__assertfail
	.align		8
        /*0008*/ 	.dword	__unnamed_1
	.align		8
        /*0010*/ 	.dword	__unnamed_2
	.align		8
        /*0018*/ 	.dword	_ZN39_INTERNAL_8487fbb4_4_k_cu_3cb0f1ee_66834cuda3std3__45__cpo5beginE
	.align		8
        /*0020*/ 	.dword	_ZN39_INTERNAL_8487fbb4_4_k_cu_3cb0f1ee_66834cuda3std3__45__cpo3endE
	.align		8
        /*0028*/ 	.dword	_ZN39_INTERNAL_8487fbb4_4_k_cu_3cb0f1ee_66834cuda3std3__45__cpo6cbeginE
	.align		8
        /*0030*/ 	.dword	_ZN39_INTERNAL_8487fbb4_4_k_cu_3cb0f1ee_66834cuda3std3__45__cpo4cendE
	.align		8
        /*0038*/ 	.dword	_ZN39_INTERNAL_8487fbb4_4_k_cu_3cb0f1ee_66834cuda3std3__441_GLOBAL__N__8487fbb4_4_k_cu_3cb0f1ee_66836ignoreE
	.align		8
        /*0040*/ 	.dword	_ZN39_INTERNAL_8487fbb4_4_k_cu_3cb0f1ee_66834cuda3std3__419piecewise_constructE
	.align		8
        /*0048*/ 	.dword	_ZN39_INTERNAL_8487fbb4_4_k_cu_3cb0f1ee_66834cuda3std3__48in_placeE
	.align		8
        /*0050*/ 	.dword	_ZN39_INTERNAL_8487fbb4_4_k_cu_3cb0f1ee_66834cuda3std6ranges3__45__cpo4swapE
	.align		8
        /*0058*/ 	.dword	_ZN39_INTERNAL_8487fbb4_4_k_cu_3cb0f1ee_66834cuda3std6ranges3__45__cpo9iter_moveE
	.align		8
        /*0060*/ 	.dword	_ZN39_INTERNAL_8487fbb4_4_k_cu_3cb0f1ee_66834cute7productE
	.align		8
        /*0068*/ 	.dword	_ZN39_INTERNAL_8487fbb4_4_k_cu_3cb0f1ee_66834cute1_E
	.align		8
        /*0070*/ 	.dword	$str$25
	.align		8
        /*0078*/ 	.dword	$str$26
	.align		8
        /*0080*/ 	.dword	$str$27
	.align		8
        /*0088*/ 	.dword	$str$28


//--------------------- .text._ZN7cutlass13device_kernelINS_4gemm6kernel13GemmUniversalIN4cute5tupleIJiiiiEEENS1_10collective13CollectiveMmaINS1_35MainloopSm100TmaUmmaWarpSpecializedILi3ELi2ELi4ENS5_IJNS4_1CILi2EEENSA_ILi1EEESC_EEEEENS5_IJNSA_ILi256EEENSA_ILi128EEENSA_ILi32EEEEEENS_6half_tENS5_IJlSC_lEEESJ_SK_NS4_8TiledMMAINS4_8MMA_AtomIJNS4_26SM100_MMA_F16BF16_2x1SM_SSISJ_SJ_fLi256ELi128ELNS4_4UMMA5MajorE0ELSP_0ELNSO_7ScaleInE0ELSQ_0EEEEEENS4_6LayoutINS5_IJSC_SC_SC_EEENS5_IJNSA_ILi0EEESV_SV_EEEEENS5_IJNS4_10UnderscoreESY_SY_EEEEENS4_18SM100_TMA_2SM_LOADENS4_14ComposedLayoutINS4_7SwizzleILi2ELi4ELi3EEENS4_18smem_ptr_flag_bitsILi16EEENST_INS5_IJNSA_ILi8EEESH_EEENS5_IJSH_SC_EEEEEEEvNS4_8identityES11_S1B_vS1C_EENS_8epilogue10collective18CollectiveEpilogueINS1E_23Sm100TmaWarpSpecializedILi4ELi2ELi32ELb1ELb0EEEJNS5_IJSG_SG_SH_EEENS5_IJNST_ISG_SC_EENST_ISH_SC_EEEEESJ_SK_SJ_SK_NS1E_6fusion15FusionCallbacksIS1I_NS1N_17LinearCombinationISJ_fSJ_fLNS_15FloatRoundStyleE2EEES1J_S1M_JEEENS4_5SM1004TMEM4LOAD26SM100_TMEM_LOAD_32dp32b32xENS4_13SM90_TMA_LOADES1B_NS4_39AutoVectorizingCopyWithAssumedAlignmentILi128EEENS4_14SM90_TMA_STOREES1B_S1Z_S1Z_EEEvvEEEEvNT_6ParamsE --------------------------
	.section	.text._ZN7cutlass13device_kernelINS_4gemm6kernel13GemmUniversalIN4cute5tupleIJiiiiEEENS1_10collective13CollectiveMmaINS1_35MainloopSm100TmaUmmaWarpSpecializedILi3ELi2ELi4ENS5_IJNS4_1CILi2EEENSA_ILi1EEESC_EEEEENS5_IJNSA_ILi256EEENSA_ILi128EEENSA_ILi32EEEEEENS_6half_tENS5_IJlSC_lEEESJ_SK_NS4_8TiledMMAINS4_8MMA_AtomIJNS4_26SM100_MMA_F16BF16_2x1SM_SSISJ_SJ_fLi256ELi128ELNS4_4UMMA5MajorE0ELSP_0ELNSO_7ScaleInE0ELSQ_0EEEEEENS4_6LayoutINS5_IJSC_SC_SC_EEENS5_IJNSA_ILi0EEESV_SV_EEEEENS5_IJNS4_10UnderscoreESY_SY_EEEEENS4_18SM100_TMA_2SM_LOADENS4_14ComposedLayoutINS4_7SwizzleILi2ELi4ELi3EEENS4_18smem_ptr_flag_bitsILi16EEENST_INS5_IJNSA_ILi8EEESH_EEENS5_IJSH_SC_EEEEEEEvNS4_8identityES11_S1B_vS1C_EENS_8epilogue10collective18CollectiveEpilogueINS1E_23Sm100TmaWarpSpecializedILi4ELi2ELi32ELb1ELb0EEEJNS5_IJSG_SG_SH_EEENS5_IJNST_ISG_SC_EENST_ISH_SC_EEEEESJ_SK_SJ_SK_NS1E_6fusion15FusionCallbacksIS1I_NS1N_17LinearCombinationISJ_fSJ_fLNS_15FloatRoundStyleE2EEES1J_S1M_JEEENS4_5SM1004TMEM4LOAD26SM100_TMEM_LOAD_32dp32b32xENS4_13SM90_TMA_LOADES1B_NS4_39AutoVectorizingCopyWithAssumedAlignmentILi128EEENS4_14SM90_TMA_STOREES1B_S1Z_S1Z_EEEvvEEEEvNT_6ParamsE,"ax",@progbits
	.align	128
.text._ZN7cutlass13device_kernelINS_4gemm6kernel13GemmUniversalIN4cute5tupleIJiiiiEEENS1_10collective13CollectiveMmaINS1_35MainloopSm100TmaUmmaWarpSpecializedILi3ELi2ELi4ENS5_IJNS4_1CILi2EEENSA_ILi1EEESC_EEEEENS5_IJNSA_ILi256EEENSA_ILi128EEENSA_ILi32EEEEEENS_6half_tENS5_IJlSC_lEEESJ_SK_NS4_8TiledMMAINS4_8MMA_AtomIJNS4_26SM100_MMA_F16BF16_2x1SM_SSISJ_SJ_fLi256ELi128ELNS4_4UMMA5MajorE0ELSP_0ELNSO_7ScaleInE0ELSQ_0EEEEEENS4_6LayoutINS5_IJSC_SC_SC_EEENS5_IJNSA_ILi0EEESV_SV_EEEEENS5_IJNS4_10UnderscoreESY_SY_EEEEENS4_18SM100_TMA_2SM_LOADENS4_14ComposedLayoutINS4_7SwizzleILi2ELi4ELi3EEENS4_18smem_ptr_flag_bitsILi16EEENST_INS5_IJNSA_ILi8EEESH_EEENS5_IJSH_SC_EEEEEEEvNS4_8identityES11_S1B_vS1C_EENS_8epilogue10collective18CollectiveEpilogueINS1E_23Sm100TmaWarpSpecializedILi4ELi2ELi32ELb1ELb0EEEJNS5_IJSG_SG_SH_EEENS5_IJNST_ISG_SC_EENST_ISH_SC_EEEEESJ_SK_SJ_SK_NS1E_6fusion15FusionCallbacksIS1I_NS1N_17LinearCombinationISJ_fSJ_fLNS_15FloatRoundStyleE2EEES1J_S1M_JEEENS4_5SM1004TMEM4LOAD26SM100_TMEM_LOAD_32dp32b32xENS4_13SM90_TMA_LOADES1B_NS4_39AutoVectorizingCopyWithAssumedAlignmentILi128EEENS4_14SM90_TMA_STOREES1B_S1Z_S1Z_EEEvvEEEEvNT_6ParamsE:
        .type           _ZN7cutlass13device_kernelINS_4gemm6kernel13GemmUniversalIN4cute5tupleIJiiiiEEENS1_10collective13CollectiveMmaINS1_35MainloopSm100TmaUmmaWarpSpecializedILi3ELi2ELi4ENS5_IJNS4_1CILi2EEENSA_ILi1EEESC_EEEEENS5_IJNSA_ILi256EEENSA_ILi128EEENSA_ILi32EEEEEENS_6half_tENS5_IJlSC_lEEESJ_SK_NS4_8TiledMMAINS4_8MMA_AtomIJNS4_26SM100_MMA_F16BF16_2x1SM_SSISJ_SJ_fLi256ELi128ELNS4_4UMMA5MajorE0ELSP_0ELNSO_7ScaleInE0ELSQ_0EEEEEENS4_6LayoutINS5_IJSC_SC_SC_EEENS5_IJNSA_ILi0EEESV_SV_EEEEENS5_IJNS4_10UnderscoreESY_SY_EEEEENS4_18SM100_TMA_2SM_LOADENS4_14ComposedLayoutINS4_7SwizzleILi2ELi4ELi3EEENS4_18smem_ptr_flag_bitsILi16EEENST_INS5_IJNSA_ILi8EEESH_EEENS5_IJSH_SC_EEEEEEEvNS4_8identityES11_S1B_vS1C_EENS_8epilogue10collective18CollectiveEpilogueINS1E_23Sm100TmaWarpSpecializedILi4ELi2ELi32ELb1ELb0EEEJNS5_IJSG_SG_SH_EEENS5_IJNST_ISG_SC_EENST_ISH_SC_EEEEESJ_SK_SJ_SK_NS1E_6fusion15FusionCallbacksIS1I_NS1N_17LinearCombinationISJ_fSJ_fLNS_15FloatRoundStyleE2EEES1J_S1M_JEEENS4_5SM1004TMEM4LOAD26SM100_TMEM_LOAD_32dp32b32xENS4_13SM90_TMA_LOADES1B_NS4_39AutoVectorizingCopyWithAssumedAlignmentILi128EEENS4_14SM90_TMA_STOREES1B_S1Z_S1Z_EEEvvEEEEvNT_6ParamsE,@function
        .size           _ZN7cutlass13device_kernelINS_4gemm6kernel13GemmUniversalIN4cute5tupleIJiiiiEEENS1_10collective13CollectiveMmaINS1_35MainloopSm100TmaUmmaWarpSpecializedILi3ELi2ELi4ENS5_IJNS4_1CILi2EEENSA_ILi1EEESC_EEEEENS5_IJNSA_ILi256EEENSA_ILi128EEENSA_ILi32EEEEEENS_6half_tENS5_IJlSC_lEEESJ_SK_NS4_8TiledMMAINS4_8MMA_AtomIJNS4_26SM100_MMA_F16BF16_2x1SM_SSISJ_SJ_fLi256ELi128ELNS4_4UMMA5MajorE0ELSP_0ELNSO_7ScaleInE0ELSQ_0EEEEEENS4_6LayoutINS5_IJSC_SC_SC_EEENS5_IJNSA_ILi0EEESV_SV_EEEEENS5_IJNS4_10UnderscoreESY_SY_EEEEENS4_18SM100_TMA_2SM_LOADENS4_14ComposedLayoutINS4_7SwizzleILi2ELi4ELi3EEENS4_18smem_ptr_flag_bitsILi16EEENST_INS5_IJNSA_ILi8EEESH_EEENS5_IJSH_SC_EEEEEEEvNS4_8identityES11_S1B_vS1C_EENS_8epilogue10collective18CollectiveEpilogueINS1E_23Sm100TmaWarpSpecializedILi4ELi2ELi32ELb1ELb0EEEJNS5_IJSG_SG_SH_EEENS5_IJNST_ISG_SC_EENST_ISH_SC_EEEEESJ_SK_SJ_SK_NS1E_6fusion15FusionCallbacksIS1I_NS1N_17LinearCombinationISJ_fSJ_fLNS_15FloatRoundStyleE2EEES1J_S1M_JEEENS4_5SM1004TMEM4LOAD26SM100_TMEM_LOAD_32dp32b32xENS4_13SM90_TMA_LOADES1B_NS4_39AutoVectorizingCopyWithAssumedAlignmentILi128EEENS4_14SM90_TMA_STOREES1B_S1Z_S1Z_EEEvvEEEEvNT_6ParamsE,(.L_x_194 - _ZN7cutlass13device_kernelINS_4gemm6kernel13GemmUniversalIN4cute5tupleIJiiiiEEENS1_10collective13CollectiveMmaINS1_35MainloopSm100TmaUmmaWarpSpecializedILi3ELi2ELi4ENS5_IJNS4_1CILi2EEENSA_ILi1EEESC_EEEEENS5_IJNSA_ILi256EEENSA_ILi128EEENSA_ILi32EEEEEENS_6half_tENS5_IJlSC_lEEESJ_SK_NS4_8TiledMMAINS4_8MMA_AtomIJNS4_26SM100_MMA_F16BF16_2x1SM_SSISJ_SJ_fLi256ELi128ELNS4_4UMMA5MajorE0ELSP_0ELNSO_7ScaleInE0ELSQ_0EEEEEENS4_6LayoutINS5_IJSC_SC_SC_EEENS5_IJNSA_ILi0EEESV_SV_EEEEENS5_IJNS4_10UnderscoreESY_SY_EEEEENS4_18SM100_TMA_2SM_LOADENS4_14ComposedLayoutINS4_7SwizzleILi2ELi4ELi3EEENS4_18smem_ptr_flag_bitsILi16EEENST_INS5_IJNSA_ILi8EEESH_EEENS5_IJSH_SC_EEEEEEEvNS4_8identityES11_S1B_vS1C_EENS_8epilogue10collective18CollectiveEpilogueINS1E_23Sm100TmaWarpSpecializedILi4ELi2ELi32ELb1ELb0EEEJNS5_IJSG_SG_SH_EEENS5_IJNST_ISG_SC_EENST_ISH_SC_EEEEESJ_SK_SJ_SK_NS1E_6fusion15FusionCallbacksIS1I_NS1N_17LinearCombinationISJ_fSJ_fLNS_15FloatRoundStyleE2EEES1J_S1M_JEEENS4_5SM1004TMEM4LOAD26SM100_TMEM_LOAD_32dp32b32xENS4_13SM90_TMA_LOADES1B_NS4_39AutoVectorizingCopyWithAssumedAlignmentILi128EEENS4_14SM90_TMA_STOREES1B_S1Z_S1Z_EEEvvEEEEvNT_6ParamsE)
        .other          _ZN7cutlass13device_kernelINS_4gemm6kernel13GemmUniversalIN4cute5tupleIJiiiiEEENS1_10collective13CollectiveMmaINS1_35MainloopSm100TmaUmmaWarpSpecializedILi3ELi2ELi4ENS5_IJNS4_1CILi2EEENSA_ILi1EEESC_EEEEENS5_IJNSA_ILi256EEENSA_ILi128EEENSA_ILi32EEEEEENS_6half_tENS5_IJlSC_lEEESJ_SK_NS4_8TiledMMAINS4_8MMA_AtomIJNS4_26SM100_MMA_F16BF16_2x1SM_SSISJ_SJ_fLi256ELi128ELNS4_4UMMA5MajorE0ELSP_0ELNSO_7ScaleInE0ELSQ_0EEEEEENS4_6LayoutINS5_IJSC_SC_SC_EEENS5_IJNSA_ILi0EEESV_SV_EEEEENS5_IJNS4_10UnderscoreESY_SY_EEEEENS4_18SM100_TMA_2SM_LOADENS4_14ComposedLayoutINS4_7SwizzleILi2ELi4ELi3EEENS4_18smem_ptr_flag_bitsILi16EEENST_INS5_IJNSA_ILi8EEESH_EEENS5_IJSH_SC_EEEEEEEvNS4_8identityES11_S1B_vS1C_EENS_8epilogue10collective18CollectiveEpilogueINS1E_23Sm100TmaWarpSpecializedILi4ELi2ELi32ELb1ELb0EEEJNS5_IJSG_SG_SH_EEENS5_IJNST_ISG_SC_EENST_ISH_SC_EEEEESJ_SK_SJ_SK_NS1E_6fusion15FusionCallbacksIS1I_NS1N_17LinearCombinationISJ_fSJ_fLNS_15FloatRoundStyleE2EEES1J_S1M_JEEENS4_5SM1004TMEM4LOAD26SM100_TMEM_LOAD_32dp32b32xENS4_13SM90_TMA_LOADES1B_NS4_39AutoVectorizingCopyWithAssumedAlignmentILi128EEENS4_14SM90_TMA_STOREES1B_S1Z_S1Z_EEEvvEEEEvNT_6ParamsE,@"STO_CUDA_ENTRY STV_DEFAULT"
_ZN7cutlass13device_kernelINS_4gemm6kernel13GemmUniversalIN4cute5tupleIJiiiiEEENS1_10collective13CollectiveMmaINS1_35MainloopSm100TmaUmmaWarpSpecializedILi3ELi2ELi4ENS5_IJNS4_1CILi2EEENSA_ILi1EEESC_EEEEENS5_IJNSA_ILi256EEENSA_ILi128EEENSA_ILi32EEEEEENS_6half_tENS5_IJlSC_lEEESJ_SK_NS4_8TiledMMAINS4_8MMA_AtomIJNS4_26SM100_MMA_F16BF16_2x1SM_SSISJ_SJ_fLi256ELi128ELNS4_4UMMA5MajorE0ELSP_0ELNSO_7ScaleInE0ELSQ_0EEEEEENS4_6LayoutINS5_IJSC_SC_SC_EEENS5_IJNSA_ILi0EEESV_SV_EEEEENS5_IJNS4_10UnderscoreESY_SY_EEEEENS4_18SM100_TMA_2SM_LOADENS4_14ComposedLayoutINS4_7SwizzleILi2ELi4ELi3EEENS4_18smem_ptr_flag_bitsILi16EEENST_INS5_IJNSA_ILi8EEESH_EEENS5_IJSH_SC_EEEEEEEvNS4_8identityES11_S1B_vS1C_EENS_8epilogue10collective18CollectiveEpilogueINS1E_23Sm100TmaWarpSpecializedILi4ELi2ELi32ELb1ELb0EEEJNS5_IJSG_SG_SH_EEENS5_IJNST_ISG_SC_EENST_ISH_SC_EEEEESJ_SK_SJ_SK_NS1E_6fusion15FusionCallbacksIS1I_NS1N_17LinearCombinationISJ_fSJ_fLNS_15FloatRoundStyleE2EEES1J_S1M_JEEENS4_5SM1004TMEM4LOAD26SM100_TMEM_LOAD_32dp32b32xENS4_13SM90_TMA_LOADES1B_NS4_39AutoVectorizingCopyWithAssumedAlignmentILi128EEENS4_14SM90_TMA_STOREES1B_S1Z_S1Z_EEEvvEEEEvNT_6ParamsE:
[----:B------:R-:W1:Y:S01]  /*0000*/  LDC R1, c[0x0][0x37c] ;  /* 0x0000df00ff017b82 */ /* 0x000e620000000800 */
[----:B------:R-:W2:Y:S01]  /*0010*/  S2R R105, SR_TID.X ;  /* 0x0000000000697919 */ /* 0x000ea20000002100 */
[----:B------:R-:W3:Y:S06]  /*0020*/  LDCU.64 UR6, c[0x0][0x890] ;  /* 0x00011200ff0677ac */ /* 0x000eec0008000a00 */
[----:B------:R-:W4:Y:S01]  /*0030*/  S2UR UR37, SR_CgaCtaId ;  /* 0x00000000002579c3 */ /* 0x000f220000008800 */
[----:B------:R-:W-:Y:S02]  /*0040*/  PRMT R92, RZ, 0x7610, R92 ;  /* 0x00007610ff5c7816 */ /* 0x000fe4000000005c */
[----:B------:R-:W-:Y:S01]  /*0050*/  ELECT P1, URZ, PT ;  /* 0x0000000000ff782f */ /* 0x000fe20003820000 */
[----:B------:R-:W1:Y:S01]  /*0060*/  LDCU.64 UR46, c[0x0][0x358] ;  /* 0x00006b00ff2e77ac */ /* 0x000e620008000a00 */
[----:B---3--:R-:W-:-:S04]  /*0070*/  UISETP.NE.U32.AND UP0, UPT, UR6, URZ, UPT ;  /* 0x000000ff0600728c */ /* 0x008fc8000bf05070 */
[----:B------:R-:W-:Y:S02]  /*0080*/  UISETP.NE.AND.EX UP0, UPT, UR7, URZ, UPT, UP0 ;  /* 0x000000ff0700728c */ /* 0x000fe4000bf05300 */
[----:B----4-:R-:W-:Y:S02]  /*0090*/  ULOP3.LUT UR5, UR37, 0x1, URZ, 0xc0, !UPT ;  /* 0x0000000125057892 */ /* 0x010fe4000f8ec0ff */
[----:B------:R-:W-:Y:S01]  /*00a0*/  ULOP3.LUT UR4, UR37, 0x1, URZ, 0x3c, !UPT ;  /* 0x0000000125047892 */ /* 0x000fe2000f8e3cff */
[----:B--2---:R-:W-:-:S05]  /*00b0*/  SHF.R.U32.HI R96, RZ, 0x5, R105 ;  /* 0x00000005ff607819 */ /* 0x004fca0000011669 */
[----:B------:R-:W2:Y:S02]  /*00c0*/  SHFL.IDX PT, R0, R96, RZ, 0x1f ;  /* 0x00001fff60007589 */ /* 0x000ea400000e0000 */
[----:B--2---:R-:W-:Y:S01]  /*00d0*/  R2UR UR10, R0 ;  /* 0x00000000000a72ca */ /* 0x004fe200000e0000 */
[----:B-1----:R-:W-:-:S14]  /*00e0*/  BRA.U UP0, `(.L_x_0) ;  /* 0x00000001002c7547 */ /* 0x002fdc000b800000 */
[----:B------:R-:W1:Y:S02]  /*00f0*/  LDCU.64 UR8, c[0x0][0x888] ;  /* 0x00011100ff0877ac */ /* 0x000e640008000a00 */
[----:B-1----:R-:W-:-:S04]  /*0100*/  UISETP.NE.U32.AND UP0, UPT, UR8, URZ, UPT ;  /* 0x000000ff0800728c */ /* 0x002fc8000bf05070 */
[----:B------:R-:W-:-:S09]  /*0110*/  UISETP.NE.AND.EX UP0, UPT, UR9, URZ, UPT, UP0 ;  /* 0x000000ff0900728c */ /* 0x000fd2000bf05300 */
[----:B------:R-:W-:Y:S05]  /*0120*/  BRA.U !UP0, `(.L_x_1) ;  /* 0x0000000108107547 */ /* 0x000fea000b800000 */
[----:B------:R-:W1:Y:S02]  /*0130*/  LDC.64 R2, c[0x0][0x888] ;  /* 0x00022200ff027b82 */ /* 0x000e640000000a00 */
[----:B-1----:R1:W5:Y:S01]  /*0140*/  LDG.E R49, desc[UR46][R2.64] ;  /* 0x0000002e02317981 */ /* 0x002362000c1e1900 */
[----:B------:R-:W-:Y:S01]  /*0150*/  HFMA2 R92, -RZ, RZ, 0, 5.9604644775390625e-08 ;  /* 0x00000001ff5c7431 */ /* 0x000fe200000001ff */
[----:B------:R-:W-:Y:S05]  /*0160*/  BRA `(.L_x_0) ;  /* 0x00000000000c7947 */ /* 0x000fea0003800000 */
.L_x_1:
[----:B------:R-:W1:Y:S01]  /*0170*/  LDCU UR8, c[0x0][0x880] ;  /* 0x00011000ff0877ac */ /* 0x000e620008000800 */
[----:B------:R-:W-:Y:S01]  /*0180*/  HFMA2 R92, -RZ, RZ, 0, 5.9604644775390625e-08 ;  /* 0x00000001ff5c7431 */ /* 0x000fe200000001ff */
[----:B-1----:R-:W-:-:S07]  /*0190*/  MOV R49, UR8 ;  /* 0x0000000800317c02 */ /* 0x002fce0008000f00 */
.L_x_0:
[----:B------:R-:W2:Y:S02]  /*01a0*/  LDCU.64 UR8, c[0x0][0x8b0] ;  /* 0x00011600ff0877ac */ /* 0x000ea40008000a00 */
[----:B--2---:R-:W-:-:S04]  /*01b0*/  UISETP.NE.U32.AND UP0, UPT, UR8, URZ, UPT ;  /* 0x000000ff0800728c */ /* 0x004fc8000bf05070 */
[----:B------:R-:W-:-:S09]  /*01c0*/  UISETP.NE.AND.EX UP0, UPT, UR9, URZ, UPT, UP0 ;  /* 0x000000ff0900728c */ /* 0x000fd2000bf05300 */
[----:B------:R-:W-:Y:S05]  /*01d0*/  BRA.U UP0, `(.L_x_2) ;  /* 0x0000000100247547 */ /* 0x000fea000b800000 */
[----:B------:R-:W2:Y:S02]  /*01e0*/  LDCU.64 UR8, c[0x0][0x8a8] ;  /* 0x00011500ff0877ac */ /* 0x000ea40008000a00 */
[----:B--2---:R-:W-:-:S04]  /*01f0*/  UISETP.NE.U32.AND UP0, UPT, UR8, URZ, UPT ;  /* 0x000000ff0800728c */ /* 0x004fc8000bf05070 */
[----:B------:R-:W-:-:S09]  /*0200*/  UISETP.NE.AND.EX UP0, UPT, UR9, URZ, UPT, UP0 ;  /* 0x000000ff0900728c */ /* 0x000fd2000bf05300 */
[----:B------:R-:W-:Y:S05]  /*0210*/  BRA.U !UP0, `(.L_x_3) ;  /* 0x00000001080c7547 */ /* 0x000fea000b800000 */
[----:B-1----:R-:W1:Y:S02]  /*0220*/  LDC.64 R2, c[0x0][0x8a8] ;  /* 0x00022a00ff027b82 */ /* 0x002e640000000a00 */
[----:B-1----:R2:W5:Y:S01]  /*0230*/  LDG.E R47, desc[UR46][R2.64] ;  /* 0x0000002e022f7981 */ /* 0x002562000c1e1900 */
[----:B------:R-:W-:Y:S05]  /*0240*/  BRA `(.L_x_2) ;  /* 0x0000000000087947 */ /* 0x000fea0003800000 */
.L_x_3:
[----:B------:R-:W2:Y:S02]  /*0250*/  LDCU UR8, c[0x0][0x8a0] ;  /* 0x00011400ff0877ac */ /* 0x000ea40008000800 */
[----:B--2---:R-:W-:Y:S02]  /*0260*/  MOV R47, UR8 ;  /* 0x00000008002f7c02 */ /* 0x004fe40008000f00 */
.L_x_2:
[----:B------:R-:W-:Y:S01]  /*0270*/  IMAD.U32 R0, RZ, RZ, UR10 ;  /* 0x0000000aff007e24 */ /* 0x000fe2000f8e00ff */
[----:B------:R-:W-:Y:S04]  /*0280*/  BSSY.RECONVERGENT B0, `(.L_x_4) ;  /* 0x000000c000007945 */ /* 0x000fe80003800200 */
[C---:B------:R-:W-:Y:S02]  /*0290*/  ISETP.NE.OR P2, PT, R0.reuse, 0x1, !P1 ;  /* 0x000000010000780c */ /* 0x040fe40004f45670 */
[----:B------:R-:W-:-:S11]  /*02a0*/  ISETP.NE.OR P0, PT, R0, 0x3, !P1 ;  /* 0x000000030000780c */ /* 0x000fd60004f05670 */
[----:B------:R-:W-:Y:S05]  /*02b0*/  @P2 BRA `(.L_x_5) ;  /* 0x0000000000202947 */ /* 0x000fea0003800000 */
[----:B------:R-:W3:Y:S02]  /*02c0*/  LDCU.64 UR8, c[0x0][0x348] ;  /* 0x00006900ff0877ac */ /* 0x000ee40008000a00 */
[----:B---3--:R-:W-:Y:S02]  /*02d0*/  UIADD3 UR12, UP1, UPT, UR8, 0x80, URZ ;  /* 0x00000080080c7890 */ /* 0x008fe4000ff3e0ff */
[----:B------:R-:W-:Y:S02]  /*02e0*/  UIADD3 UR8, UP0, UPT, UR8, 0x180, URZ ;  /* 0x0000018008087890 */ /* 0x000fe4000ff1e0ff */
[----:B------:R-:W-:Y:S02]  /*02f0*/  UIADD3.X UR13, UPT, UPT, URZ, UR9, URZ, UP1, !UPT ;  /* 0x00000009ff0d7290 */ /* 0x000fe40008ffe4ff */
[----:B------:R-:W-:-:S07]  /*0300*/  UIADD3.X UR9, UPT, UPT, URZ, UR9, URZ, UP0, !UPT ;  /* 0x00000009ff097290 */ /* 0x000fce00087fe4ff */
[----:B------:R3:W-:Y:S02]  /*0310*/  UTMACCTL.PF [UR12] ;  /* 0x000000000c0079b9 */ /* 0x0007e40008040000 */
[----:B------:R3:W-:Y:S02]  /*0320*/  UTMACCTL.PF [UR8] ;  /* 0x00000000080079b9 */ /* 0x0007e40008040000 */
[----:B---3--:R-:W-:Y:S01]  /*0330*/  NOP ;  /* 0x0000000000007918 */ /* 0x008fe20000000000 */
.L_x_5:
[----:B------:R-:W-:Y:S05]  /*0340*/  BSYNC.RECONVERGENT B0 ;  /* 0x0000000000007941 */ /* 0x000fea0003800200 */
.L_x_4:
[----:B------:R-:W-:Y:S04]  /*0350*/  BSSY.RECONVERGENT B0, `(.L_x_6) ;  /* 0x000000a000007945 */ /* 0x000fe80003800200 */
        /* <DEDUP_REMOVED lines=9> */
.L_x_7:
[----:B------:R-:W-:Y:S05]  /*03f0*/  BSYNC.RECONVERGENT B0 ;  /* 0x0000000000007941 */ /* 0x000fea0003800200 */
.L_x_6:
[----:B------:R-:W3:Y:S01]  /*0400*/  LDCU.64 UR8, c[0x0][0x888] ;  /* 0x00011100ff0877ac */ /* 0x000ee20008000a00 */
[----:B------:R-:W-:Y:S02]  /*0410*/  UISETP.EQ.U32.AND UP1, UPT, UR6, URZ, UPT ;  /* 0x000000ff0600728c */ /* 0x000fe4000bf22070 */
[----:B------:R-:W-:Y:S02]  /*0420*/  UPLOP3.LUT UP5, UPT, UPT, UPT, UPT, 0x80, 0x8 ;  /* 0x000000000008789c */ /* 0x000fe40003faf070 */
[----:B---3--:R-:W-:-:S04]  /*0430*/  UISETP.NE.U32.AND UP0, UPT, UR8, URZ, UPT ;  /* 0x000000ff0800728c */ /* 0x008fc8000bf05070 */
[----:B------:R-:W-:-:S04]  /*0440*/  UISETP.NE.AND.EX UP0, UPT, UR9, URZ, UPT, UP0 ;  /* 0x000000ff0900728c */ /* 0x000fc8000bf05300 */
[----:B------:R-:W-:-:S04]  /*0450*/  UISETP.EQ.OR.EX UP2, UPT, UR7, URZ, !UP0, UP1 ;  /* 0x000000ff0700728c */ /* 0x000fc8000c742710 */
[----:B------:R-:W-:-:S05]  /*0460*/  UP2UR UR50, UPR, URZ, 0x4 ;  /* 0x00000004ff327883 */ /* 0x000fca0008000000 */
[----:B------:R-:W-:Y:S07]  /*0470*/  BRA.U !UP2, `(.L_x_8) ;  /* 0x000000010a207547 */ /* 0x000fee000b800000 */
[----:B------:R-:W-:Y:S01]  /*0480*/  UISETP.NE.U32.AND UP2, UPT, UR6, URZ, UPT ;  /* 0x000000ff0600728c */ /* 0x000fe2000bf45070 */
[----:B-----5:R-:W-:Y:S01]  /*0490*/  FSETP.NEU.AND P0, PT, R49, RZ, PT ;  /* 0x000000ff3100720b */ /* 0x020fe20003f0d000 */
[----:B------:R-:W-:Y:S02]  /*04a0*/  USEL UR6, URZ, 0xffffffff, UP0 ;  /* 0xffffffffff067887 */ /* 0x000fe40008000000 */
[----:B------:R-:W-:-:S10]  /*04b0*/  UISETP.NE.AND.EX UP2, UPT, UR7, URZ, UPT, UP2 ;  /* 0x000000ff0700728c */ /* 0x000fd4000bf45320 */
[----:B------:R-:W-:Y:S01]  /*04c0*/  VOTEU.ANY UP1, P0 ;  /* 0x0000000000ff7886 */ /* 0x000fe20000020100 */
[----:B------:R-:W-:-:S04]  /*04d0*/  @!UP2 USEL UR6, URZ, 0xffffffff, UP1 ;  /* 0xffffffffff06a887 */ /* 0x000fc80008800000 */
[----:B------:R-:W-:-:S04]  /*04e0*/  ULOP3.LUT UR6, UR6, 0x1, URZ, 0xc0, !UPT ;  /* 0x0000000106067892 */ /* 0x000fc8000f8ec0ff */
[----:B------:R-:W-:-:S11]  /*04f0*/  UISETP.NE.U32.AND UP5, UPT, UR6, 0x1, UPT ;  /* 0x000000010600788c */ /* 0x000fd6000bfa5070 */
.L_x_8:
[----:B------:R-:W3:Y:S01]  /*0500*/  SHFL.IDX PT, R0, R96, RZ, 0x1f ;  /* 0x00001fff60007589 */ /* 0x000ee200000e0000 */
[----:B------:R-:W-:-:S04]  /*0510*/  UISETP.NE.AND UP1, UPT, UR10, 0x2, UPT ;  /* 0x000000020a00788c */ /* 0x000fc8000bf25270 */
[----:B------:R-:W-:Y:S02]  /*0520*/  UISETP.EQ.AND UP2, UPT, UR5, URZ, !UP1 ;  /* 0x000000ff0500728c */ /* 0x000fe4000cf42270 */
[----:B------:R-:W-:-:S04]  /*0530*/  USEL UR6, URZ, 0x1, UP1 ;  /* 0x00000001ff067887 */ /* 0x000fc80008800000 */
[----:B------:R-:W-:Y:S02]  /*0540*/  PLOP3.LUT P5, PT, P1, PT, UP2, 0x80, 0x8 ;  /* 0x000000000008781c */ /* 0x000fe40000faf028 */
[----:B---3--:R-:W-:-:S13]  /*0550*/  ISETP.NE.AND P0, PT, R0, RZ, PT ;  /* 0x000000ff0000720c */ /* 0x008fda0003f05270 */
[----:B------:R-:W-:Y:S05]  /*0560*/  @P0 BRA `(.L_x_9) ;  /* 0x00000000003c0947 */ /* 0x000fea0003800000 */
[----:B------:R-:W-:Y:S01]  /*0570*/  UMOV UR8, 0x400 ;  /* 0x0000040000087882 */ /* 0x000fe20000000000 */
[----:B------:R-:W-:Y:S01]  /*0580*/  UMOV UR7, 0x1 ;  /* 0x0000000100077882 */ /* 0x000fe20000000000 */
[----:B------:R-:W-:Y:S02]  /*0590*/  ULEA UR8, UR37, UR8, 0x18 ;  /* 0x0000000825087291 */ /* 0x000fe4000f8ec0ff */
[----:B------:R-:W-:-:S04]  /*05a0*/  UIADD3 UR12, UPT, UPT, -UR7, 0x100000, URZ ;  /* 0x00100000070c7890 */ /* 0x000fc8000fffe1ff */
[----:B------:R-:W-:Y:S02]  /*05b0*/  USHF.L.U32 UR13, UR12, 0xb, URZ ;  /* 0x0000000b0c0d7899 */ /* 0x000fe400080006ff */
[----:B------:R-:W-:Y:S01]  /*05c0*/  USHF.L.U32 UR12, UR12, 0x1, URZ ;  /* 0x000000010c0c7899 */ /* 0x000fe200080006ff */
[----:B------:R-:W-:Y:S01]  /*05d0*/  ELECT P0, URZ, PT ;  /* 0x0000000000ff782f */ /* 0x000fe20003800000 */
[----:B------:R-:W3:Y:S10]  /*05e0*/  FENCE.VIEW.ASYNC.S ;  /* 0x00000000000073c6 */ /* 0x000ef40000000000 */
[----:B---3--:R3:W4:Y:S01]  /*05f0*/  SYNCS.EXCH.64 URZ, [UR8], UR12 ;  /* 0x0000000c08ff75b2 */ /* 0x0087220008000100 */
[----:B------:R3:W1:Y:S01]  /*0600*/  SYNCS.EXCH.64 URZ, [UR8+0x18], UR12 ;  /* 0x0000180c08ff75b2 */ /* 0x0006620008000100 */
[----:B------:R3:W1:Y:S01]  /*0610*/  SYNCS.EXCH.64 URZ, [UR8+0x8], UR12 ;  /* 0x0000080c08ff75b2 */ /* 0x0006620008000100 */
[----:B------:R3:W1:Y:S01]  /*0620*/  SYNCS.EXCH.64 URZ, [UR8+0x20], UR12 ;  /* 0x0000200c08ff75b2 */ /* 0x0006620008000100 */
[----:B------:R3:W1:Y:S01]  /*0630*/  SYNCS.EXCH.64 URZ, [UR8+0x10], UR12 ;  /* 0x0000100c08ff75b2 */ /* 0x0006620008000100 */
[----:B------:R3:W1:Y:S01]  /*0640*/  SYNCS.EXCH.64 URZ, [UR8+0x28], UR12 ;  /* 0x0000280c08ff75b2 */ /* 0x0006620008000100 */
[----:B------:R-:W-:Y:S01]  /*0650*/  NOP ;  /* 0x0000000000007918 */ /* 0x000fe20000000000 */
.L_x_9:
[----:B------:R-:W2:Y:S01]  /*0660*/  SHFL.IDX PT, R0, R96, RZ, 0x1f ;  /* 0x00001fff60007589 */ /* 0x000ea200000e0000 */
[----:B------:R-:W-:Y:S01]  /*0670*/  NOP ;  /* 0x0000000000007918 */ /* 0x000fe20000000000 */
[----:B--2---:R-:W-:-:S13]  /*0680*/  ISETP.NE.AND P0, PT, R0, 0x1, PT ;  /* 0x000000010000780c */ /* 0x004fda0003f05270 */
[----:B------:R-:W-:Y:S05]  /*0690*/  @P0 BRA `(.L_x_10) ;  /* 0x0000000000540947 */ /* 0x000fea0003800000 */
[----:B------:R-:W-:Y:S01]  /*06a0*/  UMOV UR9, 0x400 ;  /* 0x0000040000097882 */ /* 0x000fe20000000000 */
[----:B---3--:R-:W-:Y:S01]  /*06b0*/  UMOV UR8, 0x20 ;  /* 0x0000002000087882 */ /* 0x008fe20000000000 */
[----:B------:R-:W-:Y:S01]  /*06c0*/  UMOV UR7, 0x80 ;  /* 0x0000008000077882 */ /* 0x000fe20000000000 */
[----:B------:R-:W-:Y:S02]  /*06d0*/  ULEA UR9, UR37, UR9, 0x18 ;  /* 0x0000000925097291 */ /* 0x000fe4000f8ec0ff */
[----:B------:R-:W-:-:S04]  /*06e0*/  UIADD3 UR12, UPT, UPT, -UR8, 0x100000, URZ ;  /* 0x00100000080c7890 */ /* 0x000fc8000fffe1ff */
[----:B------:R-:W-:Y:S02]  /*06f0*/  USHF.L.U32 UR13, UR12, 0xb, URZ ;  /* 0x0000000b0c0d7899 */ /* 0x000fe400080006ff */
[----:B------:R-:W-:Y:S02]  /*0700*/  USHF.L.U32 UR12, UR12, 0x1, URZ ;  /* 0x000000010c0c7899 */ /* 0x000fe400080006ff */
[----:B------:R-:W-:-:S04]  /*0710*/  UIADD3 UR14, UPT, UPT, -UR7, 0x100000, URZ ;  /* 0x00100000070e7890 */ /* 0x000fc8000fffe1ff */
[----:B------:R-:W-:Y:S02]  /*0720*/  USHF.L.U32 UR15, UR14, 0xb, URZ ;  /* 0x0000000b0e0f7899 */ /* 0x000fe400080006ff */
[----:B------:R-:W-:Y:S01]  /*0730*/  USHF.L.U32 UR14, UR14, 0x1, URZ ;  /* 0x000000010e0e7899 */ /* 0x000fe200080006ff */
[----:B------:R-:W-:Y:S01]  /*0740*/  ELECT P0, URZ, PT ;  /* 0x0000000000ff782f */ /* 0x000fe20003800000 */
[----:B------:R-:W2:Y:S02]  /*0750*/  FENCE.VIEW.ASYNC.S ;  /* 0x00000000000073c6 */ /* 0x000ea40000000000 */
[----:B--2---:R2:W3:Y:S08]  /*0760*/  SYNCS.EXCH.64 URZ, [UR9+0x30], UR12 ;  /* 0x0000300c09ff75b2 */ /* 0x0044f00008000100 */
[----:B------:R2:W1:Y:S01]  /*0770*/  SYNCS.EXCH.64 URZ, [UR9+0x50], UR14 ;  /* 0x0000500e09ff75b2 */ /* 0x0004620008000100 */
[----:B------:R2:W1:Y:S01]  /*0780*/  SYNCS.EXCH.64 URZ, [UR9+0x38], UR12 ;  /* 0x0000380c09ff75b2 */ /* 0x0004620008000100 */
[----:B------:R2:W1:Y:S01]  /*0790*/  SYNCS.EXCH.64 URZ, [UR9+0x58], UR14 ;  /* 0x0000580e09ff75b2 */ /* 0x0004620008000100 */
[----:B------:R2:W1:Y:S01]  /*07a0*/  SYNCS.EXCH.64 URZ, [UR9+0x40], UR12 ;  /* 0x0000400c09ff75b2 */ /* 0x0004620008000100 */
[----:B------:R2:W1:Y:S01]  /*07b0*/  SYNCS.EXCH.64 URZ, [UR9+0x60], UR14 ;  /* 0x0000600e09ff75b2 */ /* 0x0004620008000100 */
[----:B------:R2:W1:Y:S01]  /*07c0*/  SYNCS.EXCH.64 URZ, [UR9+0x48], UR12 ;  /* 0x0000480c09ff75b2 */ /* 0x0004620008000100 */
[----:B------:R2:W1:Y:S01]  /*07d0*/  SYNCS.EXCH.64 URZ, [UR9+0x68], UR14 ;  /* 0x0000680e09ff75b2 */ /* 0x0004620008000100 */
[----:B------:R-:W-:Y:S01]  /*07e0*/  NOP ;  /* 0x0000000000007918 */ /* 0x000fe20000000000 */
.L_x_10:
[----:B------:R-:W4:Y:S01]  /*07f0*/  SHFL.IDX PT, R0, R96, RZ, 0x1f ;  /* 0x00001fff60007589 */ /* 0x000f2200000e0000 */
[----:B------:R-:W-:Y:S01]  /*0800*/  NOP ;  /* 0x0000000000007918 */ /* 0x000fe20000000000 */
[----:B----4-:R-:W-:-:S13]  /*0810*/  ISETP.NE.AND P0, PT, R0, 0x3, PT ;  /* 0x000000030000780c */ /* 0x010fda0003f05270 */
[----:B------:R-:W-:Y:S05]  /*0820*/  @P0 BRA `(.L_x_11) ;  /* 0x00000000002c0947 */ /* 0x000fea0003800000 */
[----:B---3--:R-:W-:Y:S01]  /*0830*/  UMOV UR8, 0x400 ;  /* 0x0000040000087882 */ /* 0x008fe20000000000 */
[----:B------:R-:W-:Y:S01]  /*0840*/  UMOV UR7, 0x20 ;  /* 0x0000002000077882 */ /* 0x000fe20000000000 */
[----:B------:R-:W-:Y:S02]  /*0850*/  ULEA UR8, UR37, UR8, 0x18 ;  /* 0x0000000825087291 */ /* 0x000fe4000f8ec0ff */
[----:B--2---:R-:W-:-:S04]  /*0860*/  UIADD3 UR12, UPT, UPT, -UR7, 0x100000, URZ ;  /* 0x00100000070c7890 */ /* 0x004fc8000fffe1ff */
[----:B------:R-:W-:Y:S02]  /*0870*/  USHF.L.U32 UR13, UR12, 0xb, URZ ;  /* 0x0000000b0c0d7899 */ /* 0x000fe400080006ff */
[----:B------:R-:W-:Y:S01]  /*0880*/  USHF.L.U32 UR12, UR12, 0x1, URZ ;  /* 0x000000010c0c7899 */ /* 0x000fe200080006ff */
[----:B------:R-:W-:Y:S01]  /*0890*/  ELECT P0, URZ, PT ;  /* 0x0000000000ff782f */ /* 0x000fe20003800000 */
[----:B------:R-:W2:Y:S10]  /*08a0*/  FENCE.VIEW.ASYNC.S ;  /* 0x00000000000073c6 */ /* 0x000eb40000000000 */
[----:B--2---:R4:W2:Y:S01]  /*08b0*/  SYNCS.EXCH.64 URZ, [UR8+0x70], UR12 ;  /* 0x0000700c08ff75b2 */ /* 0x0048a20008000100 */
[----:B------:R4:W3:Y:S02]  /*08c0*/  SYNCS.EXCH.64 URZ, [UR8+0x78], UR12 ;  /* 0x0000780c08ff75b2 */ /* 0x0008e40008000100 */
[----:B----4-:R-:W-:Y:S01]  /*08d0*/  NOP ;  /* 0x0000000000007918 */ /* 0x010fe20000000000 */
.L_x_11:
[----:B------:R-:W4:Y:S01]  /*08e0*/  SHFL.IDX PT, R0, R96, RZ, 0x1f ;  /* 0x00001fff60007589 */ /* 0x000f2200000e0000 */
[----:B------:R-:W-:Y:S01]  /*08f0*/  NOP ;  /* 0x0000000000007918 */ /* 0x000fe20000000000 */
[----:B----4-:R-:W-:-:S13]  /*0900*/  ISETP.NE.AND P0, PT, R0, 0x4, PT ;  /* 0x000000040000780c */ /* 0x010fda0003f05270 */
[----:B------:R-:W-:Y:S05]  /*0910*/  @P0 BRA `(.L_x_12) ;  /* 0x0000000000480947 */ /* 0x000fea0003800000 */
[----:B--2---:R-:W-:Y:S01]  /*0920*/  UMOV UR9, 0x1e0 ;  /* 0x000001e000097882 */ /* 0x004fe20000000000 */
[----:B---3--:R-:W-:Y:S01]  /*0930*/  UMOV UR8, 0x400 ;  /* 0x0000040000087882 */ /* 0x008fe20000000000 */
[----:B------:R-:W-:Y:S01]  /*0940*/  USEL UR9, UR9, 0x1a0, UP5 ;  /* 0x000001a009097887 */ /* 0x000fe2000a800000 */
        /* <DEDUP_REMOVED lines=10> */
[----:B--2---:R4:W2:Y:S08]  /*09f0*/  SYNCS.EXCH.64 URZ, [UR8+0x80], UR12 ;  /* 0x0000800c08ff75b2 */ /* 0x0048b00008000100 */
[----:B------:R4:W3:Y:S01]  /*0a00*/  SYNCS.EXCH.64 URZ, [UR8+0x90], UR14 ;  /* 0x0000900e08ff75b2 */ /* 0x0008e20008000100 */
[----:B------:R4:W1:Y:S01]  /*0a10*/  SYNCS.EXCH.64 URZ, [UR8+0x88], UR12 ;  /* 0x0000880c08ff75b2 */ /* 0x0008620008000100 */
[----:B------:R4:W1:Y:S02]  /*0a20*/  SYNCS.EXCH.64 URZ, [UR8+0x98], UR14 ;  /* 0x0000980e08ff75b2 */ /* 0x0008640008000100 */
[----:B----4-:R-:W-:Y:S01]  /*0a30*/  NOP ;  /* 0x0000000000007918 */ /* 0x010fe20000000000 */
.L_x_12:
[----:B------:R-:W4:Y:S01]  /*0a40*/  SHFL.IDX PT, R0, R96, RZ, 0x1f ;  /* 0x00001fff60007589 */ /* 0x000f2200000e0000 */
[----:B------:R-:W-:Y:S01]  /*0a50*/  NOP ;  /* 0x0000000000007918 */ /* 0x000fe20000000000 */
[----:B----4-:R-:W-:-:S13]  /*0a60*/  ISETP.NE.AND P0, PT, R0, 0x5, PT ;  /* 0x000000050000780c */ /* 0x010fda0003f05270 */
[----:B------:R-:W-:Y:S05]  /*0a70*/  @P0 BRA `(.L_x_13) ;  /* 0x0000000000540947 */ /* 0x000fea0003800000 */
[----:B--2---:R-:W-:Y:S01]  /*0a80*/  UMOV UR9, 0x400 ;  /* 0x0000040000097882 */ /* 0x004fe20000000000 */
        /* <DEDUP_REMOVED lines=14> */
[----:B------:R4:W1:Y:S01]  /*0b70*/  SYNCS.EXCH.64 URZ, [UR9+0xc8], UR14 ;  /* 0x0000c80e09ff75b2 */ /* 0x0008620008000100 */
[----:B------:R4:W1:Y:S01]  /*0b80*/  SYNCS.EXCH.64 URZ, [UR9+0xb0], UR12 ;  /* 0x0000b00c09ff75b2 */ /* 0x0008620008000100 */
[----:B------:R4:W1:Y:S01]  /*0b90*/  SYNCS.EXCH.64 URZ, [UR9+0xd0], UR14 ;  /* 0x0000d00e09ff75b2 */ /* 0x0008620008000100 */
[----:B------:R4:W1:Y:S01]  /*0ba0*/  SYNCS.EXCH.64 URZ, [UR9+0xb8], UR12 ;  /* 0x0000b80c09ff75b2 */ /* 0x0008620008000100 */
[----:B------:R4:W1:Y:S02]  /*0bb0*/  SYNCS.EXCH.64 URZ, [UR9+0xd8], UR14 ;  /* 0x0000d80e09ff75b2 */ /* 0x0008640008000100 */
[----:B----4-:R-:W-:Y:S01]  /*0bc0*/  NOP ;  /* 0x0000000000007918 */ /* 0x010fe20000000000 */
.L_x_13:
[----:B------:R-:W4:Y:S01]  /*0bd0*/  SHFL.IDX PT, R0, R96, RZ, 0x1f ;  /* 0x00001fff60007589 */ /* 0x000f2200000e0000 */
[----:B------:R-:W-:Y:S01]  /*0be0*/  ISETP.NE.OR P1, PT, RZ, UR10, !P1 ;  /* 0x0000000aff007c0c */ /* 0x000fe2000cf25670 */
        /* <DEDUP_REMOVED lines=12> */
[----:B------:R4:W3:Y:S01]  /*0cb0*/  SYNCS.EXCH.64 URZ, [UR8+0xf0], UR12 ;  /* 0x0000f00c08ff75b2 */ /* 0x0008e20008000100 */
[----:B------:R4:W1:Y:S01]  /*0cc0*/  SYNCS.EXCH.64 URZ, [UR8+0xe8], UR12 ;  /* 0x0000e80c08ff75b2 */ /* 0x0008620008000100 */
[----:B------:R4:W1:Y:S02]  /*0cd0*/  SYNCS.EXCH.64 URZ, [UR8+0xf8], UR12 ;  /* 0x0000f80c08ff75b2 */ /* 0x0008640008000100 */
[----:B----4-:R-:W-:Y:S01]  /*0ce0*/  NOP ;  /* 0x0000000000007918 */ /* 0x010fe20000000000 */
.L_x_14:
[----:B------:R-:W-:Y:S01]  /*0cf0*/  VOTEU.ALL UP1, P1 ;  /* 0x0000000000ff7886 */ /* 0x000fe20000820000 */
[----:B---3--:R-:W3:Y:S01]  /*0d00*/  LDCU UR8, c[0x0][0x36c] ;  /* 0x00006d80ff0877ac */ /* 0x008ee20008000800 */
[----:B------:R-:W-:Y:S01]  /*0d10*/  NOP ;  /* 0x0000000000007918 */ /* 0x000fe20000000000 */
[----:B------:R-:W-:Y:S01]  /*0d20*/  LOP3.LUT R10, R105, 0x1f, RZ, 0xc0, !PT ;  /* 0x0000001f690a7812 */ /* 0x000fe200078ec0ff */
[----:B--2---:R-:W-:Y:S01]  /*0d30*/  UMOV UR12, 0x20 ;  /* 0x00000020000c7882 */ /* 0x004fe20000000000 */
[----:B------:R-:W-:Y:S01]  /*0d40*/  @!UP1 UMOV UR7, 0x400 ;  /* 0x0000040000079882 */ /* 0x000fe20000000000 */
[----:B------:R-:W-:-:S04]  /*0d50*/  @!UP1 UIADD3 UR12, UPT, UPT, -UR12, 0x100000, URZ ;  /* 0x001000000c0c9890 */ /* 0x000fc8000fffe1ff */
[----:B------:R-:W-:Y:S02]  /*0d60*/  @!UP1 USHF.L.U32 UR13, UR12, 0xb, URZ ;  /* 0x0000000b0c0d9899 */ /* 0x000fe400080006ff */
[----:B------:R-:W-:Y:S02]  /*0d70*/  @!UP1 USHF.L.U32 UR12, UR12, 0x1, URZ ;  /* 0x000000010c0c9899 */ /* 0x000fe400080006ff */
[----:B------:R-:W-:Y:S01]  /*0d80*/  @!UP1 ULEA UR7, UR37, UR7, 0x18 ;  /* 0x0000000725079291 */ /* 0x000fe2000f8ec0ff */
[----:B------:R-:W-:Y:S01]  /*0d90*/  VOTEU.ALL UP1, P1 ;  /* 0x0000000000ff7886 */ /* 0x000fe20000820000 */
[----:B------:R-:W-:Y:S01]  /*0da0*/  UISETP.NE.AND UP4, UPT, UR10, URZ, UPT ;  /* 0x000000ff0a00728c */ /* 0x000fe2000bf85270 */
[----:B------:R-:W2:Y:S09]  /*0db0*/  FENCE.VIEW.ASYNC.S ;  /* 0x00000000000073c6 */ /* 0x000eb20000000000 */
[----:B--2---:R2:W4:Y:S01]  /*0dc0*/  @!UP1 SYNCS.EXCH.64 URZ, [UR7+0x100], UR12 ;  /* 0x0001000c07ff95b2 */ /* 0x0045220008000100 */
[----:B---3--:R-:W-:-:S09]  /*0dd0*/  UISETP.EQ.U32.AND UP1, UPT, UR8, 0x1, UPT ;  /* 0x000000010800788c */ /* 0x008fd2000bf22070 */
[----:B------:R-:W-:Y:S05]  /*0de0*/  BRA.U !UP1, `(.L_x_15) ;  /* 0x0000000109087547 */ /* 0x000fea000b800000 */
[----:B-1--4-:R-:W-:Y:S01]  /*0df0*/  UCGABAR_ARV ;  /* 0x00000000000079c7 */ /* 0x012fe20008000000 */
[----:B------:R-:W-:Y:S05]  /*0e00*/  BRA `(.L_x_16) ;  /* 0x0000000000047947 */ /* 0x000fea0003800000 */
.L_x_15:
[----:B-1--4-:R-:W-:Y:S01]  /*0e10*/  NOP ;  /* 0x0000000000007918 */ /* 0x012fe20000000000 */
.L_x_16:
[----:B------:R-:W1:Y:S01]  /*0e20*/  S2R R15, SR_CTAID.Y ;  /* 0x00000000000f7919 */ /* 0x000e620000002600 */
[----:B------:R-:W-:-:S05]  /*0e30*/  CS2R.32 R91, SR_CgaSize ;  /* 0x00000000005b7805 */ /* 0x000fca0000008a00 */
[----:B------:R-:W-:-:S05]  /*0e40*/  IMAD R91, R91, -0xa0, RZ ;  /* 0xffffff605b5b7824 */ /* 0x000fca00078e02ff */
[----:B--2---:R-:W-:-:S14]  /*0e50*/  R2UR UR7, R91 ;  /* 0x000000005b0772ca */ /* 0x004fdc00000e0000 */
[----:B------:R-:W2:Y:S01]  /*0e60*/  LDCU UR7, c[0x0][UR7+0x2b4] ;  /* 0x00005680070777ac */ /* 0x000ea20008000800 */
[----:B------:R-:W-:-:S05]  /*0e70*/  CS2R.32 R0, SR_CgaSize ;  /* 0x0000000000007805 */ /* 0x000fca0000008a00 */
[----:B------:R-:W-:-:S06]  /*0e80*/  IMAD R0, R0, -0xa0, RZ ;  /* 0xffffff6000007824 */ /* 0x000fcc00078e02ff */
[----:B------:R-:W3:Y:S01]  /*0e90*/  LDC R0, c[0x0][R0+0x2a4] ;  /* 0x0000a90000007b82 */ /* 0x000ee20000000800 */
[----:B------:R-:W-:Y:S01]  /*0ea0*/  PRMT R8, RZ, 0x7610, R8 ;  /* 0x00007610ff087816 */ /* 0x000fe20000000008 */
[----:B------:R-:W4:Y:S01]  /*0eb0*/  S2R R9, SR_CTAID.X ;  /* 0x0000000000097919 */ /* 0x000f220000002500 */
[----:B------:R-:W-:-:S05]  /*0ec0*/  CS2R.32 R91, SR_CgaSize ;  /* 0x00000000005b7805 */ /* 0x000fca0000008a00 */
[----:B------:R-:W-:-:S05]  /*0ed0*/  IMAD R91, R91, -0xa0, RZ ;  /* 0xffffff605b5b7824 */ /* 0x000fca00078e02ff */
[----:B------:R-:W-:-:S14]  /*0ee0*/  R2UR UR8, R91 ;  /* 0x000000005b0872ca */ /* 0x000fdc00000e0000 */
[----:B------:R-:W3:Y:S01]  /*0ef0*/  LDCU UR8, c[0x0][UR8+0x2b0] ;  /* 0x00005600080877ac */ /* 0x000ee20008000800 */
[----:B------:R-:W-:Y:S01]  /*0f00*/  UISETP.NE.AND UP2, UPT, UR10, 0x2, UPT ;  /* 0x000000020a00788c */ /* 0x000fe2000bf45270 */
[----:B------:R-:W2:Y:S01]  /*0f10*/  LDC R11, c[0x0][0xb24] ;  /* 0x0002c900ff0b7b82 */ /* 0x000ea20000000800 */
[----:B------:R-:W-:-:S05]  /*0f20*/  CS2R.32 R2, SR_CgaSize ;  /* 0x0000000000027805 */ /* 0x000fca0000008a00 */
[----:B------:R-:W-:-:S06]  /*0f30*/  IMAD R2, R2, -0xa0, RZ ;  /* 0xffffff6002027824 */ /* 0x000fcc00078e02ff */
[----:B------:R-:W3:Y:S08]  /*0f40*/  LDC R2, c[0x0][R2+0x2a0] ;  /* 0x0000a80002027b82 */ /* 0x000ef00000000800 */
[----:B------:R-:W3:Y:S01]  /*0f50*/  LDC R40, c[0x0][0xb24] ;  /* 0x0002c900ff287b82 */ /* 0x000ee20000000800 */
[----:B-1----:R-:W-:-:S07]  /*0f60*/  I2FP.F32.U32 R90, R15 ;  /* 0x0000000f005a7245 */ /* 0x002fce0000201000 */
[----:B------:R-:W1:Y:S01]  /*0f70*/  S2UR UR36, SR_CTAID.Z ;  /* 0x00000000002479c3 */ /* 0x000e620000002700 */
[----:B--2---:R-:W-:Y:S01]  /*0f80*/  ISETP.GE.AND P0, PT, R11, 0x1, PT ;  /* 0x000000010b00780c */ /* 0x004fe20003f06270 */
[----:B----4-:R-:W-:Y:S01]  /*0f90*/  IMAD.MOV.U32 R14, RZ, RZ, R9 ;  /* 0x000000ffff0e7224 */ /* 0x010fe200078e0009 */
[----:B------:R-:W-:Y:S01]  /*0fa0*/  I2FP.F32.U32 R91, R9 ;  /* 0x00000009005b7245 */ /* 0x000fe20000201000 */
[----:B------:R-:W-:Y:S01]  /*0fb0*/  FMUL R90, R90, UR7 ;  /* 0x000000075a5a7c20 */ /* 0x000fe20008400000 */
[----:B------:R-:W2:Y:S03]  /*0fc0*/  LDCU UR7, c[0x0][0xb30] ;  /* 0x00016600ff0777ac */ /* 0x000ea60008000800 */
[----:B---3--:R-:W-:Y:S02]  /*0fd0*/  FMUL R91, R91, UR8 ;  /* 0x000000085b5b7c20 */ /* 0x008fe40008400000 */
[----:B------:R-:W3:Y:S08]  /*0fe0*/  F2I.U32.TRUNC.NTZ R90, R90 ;  /* 0x0000005a005a7305 */ /* 0x000ef0000020f000 */
[----:B------:R-:W4:Y:S01]  /*0ff0*/  F2I.U32.TRUNC.NTZ R91, R91 ;  /* 0x0000005b005b7305 */ /* 0x000f22000020f000 */
[----:B--2---:R-:W-:Y:S01]  /*1000*/  UISETP.NE.AND UP3, UPT, UR7, 0x1, UPT ;  /* 0x000000010700788c */ /* 0x004fe2000bf65270 */
[----:B---3--:R-:W-:-:S05]  /*1010*/  IADD3 R90, PT, PT, -R90, RZ, RZ ;  /* 0x000000ff5a5a7210 */ /* 0x008fca0007ffe1ff */
[----:B------:R-:W-:Y:S01]  /*1020*/  IMAD R90, R0, R90, R15 ;  /* 0x0000005a005a7224 */ /* 0x000fe200078e020f */
[----:B------:R-:W-:Y:S01]  /*1030*/  PRMT R0, RZ, 0x7610, R0 ;  /* 0x00007610ff007816 */ /* 0x000fe20000000000 */
[----:B----4-:R-:W-:-:S04]  /*1040*/  IMAD.MOV R91, RZ, RZ, -R91 ;  /* 0x000000ffff5b7224 */ /* 0x010fc800078e0a5b */
[----:B------:R-:W-:Y:S01]  /*1050*/  IMAD R91, R2, R91, R9 ;  /* 0x0000005b025b7224 */ /* 0x000fe200078e0209 */
[----:B-1----:R-:W-:Y:S06]  /*1060*/  BRA.U UP4, `(.L_x_17) ;  /* 0x0000000104247547 */ /* 0x002fec000b800000 */
[----:B------:R-:W-:Y:S01]  /*1070*/  ISETP.NE.AND P1, PT, R90, RZ, PT ;  /* 0x000000ff5a00720c */ /* 0x000fe20003f25270 */
[----:B------:R-:W-:Y:S01]  /*1080*/  IMAD.MOV.U32 R0, RZ, RZ, 0x3 ;  /* 0x00000003ff007424 */ /* 0x000fe200078e00ff */
[C---:B------:R-:W-:Y:S02]  /*1090*/  LOP3.LUT R2, R91.reuse, 0xfffffffe, RZ, 0xc0, !PT ;  /* 0xfffffffe5b027812 */ /* 0x040fe400078ec0ff */
[----:B------:R-:W-:Y:S02]  /*10a0*/  ISETP.LT.U32.OR P1, PT, R91, 0x2, !P1 ;  /* 0x000000025b00780c */ /* 0x000fe40004f21470 */
[----:B------:R-:W-:Y:S02]  /*10b0*/  SHF.L.U32 R0, R0, R2, RZ ;  /* 0x0000000200007219 */ /* 0x000fe400000006ff */
[----:B------:R-:W-:Y:S02]  /*10c0*/  SEL R4, RZ, 0x1, !P1 ;  /* 0x00000001ff047807 */ /* 0x000fe40004800000 */
[----:B------:R-:W-:-:S05]  /*10d0*/  SEL R3, RZ, 0x2, !P1 ;  /* 0x00000002ff037807 */ /* 0x000fca0004800000 */
[----:B------:R-:W-:-:S05]  /*10e0*/  IMAD.IADD R3, R4, 0x1, R3 ;  /* 0x0000000104037824 */ /* 0x000fca00078e0203 */
[----:B------:R-:W-:Y:S02]  /*10f0*/  PRMT R8, R3, 0x7610, R8 ;  /* 0x0000761003087816 */ /* 0x000fe40000000008 */
.L_x_17:
[----:B------:R-:W-:Y:S05]  /*1100*/  @!P0 BRA `(.L_x_18) ;  /* 0x0000000000b88947 */ /* 0x000fea0003800000 */
[----:B------:R-:W1:Y:S01]  /*1110*/  LDC.64 R4, c[0x0][0xb18] ;  /* 0x0002c600ff047b82 */ /* 0x000e620000000a00 */
[----:B------:R-:W-:-:S07]  /*1120*/  ISETP.NE.AND P0, PT, R11, 0x1, PT ;  /* 0x000000010b00780c */ /* 0x000fce0003f05270 */
[----:B------:R-:W2:Y:S08]  /*1130*/  LDC R14, c[0x0][0xb0c] ;  /* 0x0002c300ff0e7b82 */ /* 0x000eb00000000800 */
[----:B------:R-:W3:Y:S08]  /*1140*/  LDC R16, c[0x0][0x370] ;  /* 0x0000dc00ff107b82 */ /* 0x000ef00000000800 */
[----:B------:R-:W4:Y:S01]  /*1150*/  LDC R13, c[0x0][0x374] ;  /* 0x0000dd00ff0d7b82 */ /* 0x000f220000000800 */
[----:B-1----:R-:W-:-:S07]  /*1160*/  ISETP.NE.AND P1, PT, R4, 0x1, PT ;  /* 0x000000010400780c */ /* 0x002fce0003f25270 */
[----:B------:R-:W3:Y:S01]  /*1170*/  LDC.64 R6, c[0x0][0xb10] ;  /* 0x0002c400ff067b82 */ /* 0x000ee20000000a00 */
[----:B--2---:R-:W-:-:S07]  /*1180*/  ISETP.NE.AND P2, PT, R14, 0x1, PT ;  /* 0x000000010e00780c */ /* 0x004fce0003f45270 */
[----:B------:R-:W1:Y:S08]  /*1190*/  LDC R12, c[0x0][0xb20] ;  /* 0x0002c800ff0c7b82 */ /* 0x000e700000000800 */
[----:B------:R-:W2:Y:S01]  /*11a0*/  LDC.64 R2, c[0x0][0xb28] ;  /* 0x0002ca00ff027b82 */ /* 0x000ea20000000a00 */
[----:B----4-:R-:W-:-:S04]  /*11b0*/  IMAD.HI.U32 R17, R13, R5, RZ ;  /* 0x000000050d117227 */ /* 0x010fc800078e00ff */
[----:B------:R-:W-:-:S04]  /*11c0*/  IMAD.HI.U32 R5, R15, R5, RZ ;  /* 0x000000050f057227 */ /* 0x000fc800078e00ff */
[----:B---3--:R-:W-:-:S05]  /*11d0*/  IMAD.HI.U32 R18, R16, R6, RZ ;  /* 0x0000000610127227 */ /* 0x008fca00078e00ff */
[-C--:B------:R-:W-:Y:S01]  /*11e0*/  @P2 SHF.R.U32.HI R16, RZ, R7.reuse, R18 ;  /* 0x00000007ff102219 */ /* 0x080fe20000011612 */
[----:B------:R-:W-:Y:S01]  /*11f0*/  IMAD.HI.U32 R18, R9, R6, RZ ;  /* 0x0000000609127227 */ /* 0x000fe200078e00ff */
[-C--:B-1----:R-:W-:Y:S02]  /*1200*/  @P1 SHF.R.U32.HI R13, RZ, R12.reuse, R17 ;  /* 0x0000000cff0d1219 */ /* 0x082fe40000011611 */
[----:B------:R-:W-:Y:S02]  /*1210*/  SHF.R.U32.HI R5, RZ, R12, R5 ;  /* 0x0000000cff057219 */ /* 0x000fe40000011605 */
[----:B------:R-:W-:Y:S02]  /*1220*/  SHF.R.U32.HI R18, RZ, R7, R18 ;  /* 0x00000007ff127219 */ /* 0x000fe40000011612 */
[----:B------:R-:W-:Y:S01]  /*1230*/  SEL R5, R15, R5, !P1 ;  /* 0x000000050f057207 */ /* 0x000fe20004800000 */
[----:B--2---:R-:W-:Y:S01]  /*1240*/  IMAD.HI.U32 R17, R13, R2, RZ ;  /* 0x000000020d117227 */ /* 0x004fe200078e00ff */
[----:B------:R-:W-:-:S03]  /*1250*/  SEL R18, R9, R18, !P2 ;  /* 0x0000001209127207 */ /* 0x000fc60005000000 */
[----:B------:R-:W-:Y:S01]  /*1260*/  IMAD.HI.U32 R6, R16, R2, RZ ;  /* 0x0000000210067227 */ /* 0x000fe200078e00ff */
[----:B------:R-:W-:-:S04]  /*1270*/  @P0 SHF.R.U32.HI R13, RZ, R3, R17 ;  /* 0x00000003ff0d0219 */ /* 0x000fc80000011611 */
[----:B------:R-:W-:Y:S01]  /*1280*/  @P0 SHF.R.U32.HI R16, RZ, R3, R6 ;  /* 0x00000003ff100219 */ /* 0x000fe20000011606 */
[----:B------:R-:W-:-:S04]  /*1290*/  IMAD R13, R13, R11, RZ ;  /* 0x0000000b0d0d7224 */ /* 0x000fc800078e02ff */
[----:B------:R-:W-:Y:S01]  /*12a0*/  IMAD R6, R16, R11, RZ ;  /* 0x0000000b10067224 */ /* 0x000fe200078e02ff */
[----:B------:R-:W-:-:S04]  /*12b0*/  ISETP.GE.AND P1, PT, R5, R13, PT ;  /* 0x0000000d0500720c */ /* 0x000fc80003f26270 */
[----:B------:R-:W-:Y:S01]  /*12c0*/  ISETP.GE.OR P1, PT, R18, R6, P1 ;  /* 0x000000061200720c */ /* 0x000fe20000f26670 */
[----:B------:R-:W-:-:S05]  /*12d0*/  IMAD.HI.U32 R6, R5, R2, RZ ;  /* 0x0000000205067227 */ /* 0x000fca00078e00ff */
[----:B------:R-:W-:-:S04]  /*12e0*/  SHF.R.U32.HI R6, RZ, R3, R6 ;  /* 0x00000003ff067219 */ /* 0x000fc80000011606 */
[----:B------:R-:W-:-:S03]  /*12f0*/  SEL R6, R5, R6, !P0 ;  /* 0x0000000605067207 */ /* 0x000fc60004000000 */
[----:B------:R-:W-:Y:S01]  /*1300*/  @!P1 IMAD.HI.U32 R7, R18, R2, RZ ;  /* 0x0000000212079227 */ /* 0x000fe200078e00ff */
[----:B------:R-:W-:-:S04]  /*1310*/  IADD3 R2, PT, PT, -R6, RZ, RZ ;  /* 0x000000ff06027210 */ /* 0x000fc80007ffe1ff */
[----:B------:R-:W-:Y:S01]  /*1320*/  @!P1 SHF.R.U32.HI R3, RZ, R3, R7 ;  /* 0x00000003ff039219 */ /* 0x000fe20000011607 */
[----:B------:R-:W-:Y:S01]  /*1330*/  IMAD R2, R11, R2, R5 ;  /* 0x000000020b027224 */ /* 0x000fe200078e0205 */
[----:B------:R-:W-:Y:S02]  /*1340*/  IADD3 R7, PT, PT, -R5, RZ, RZ ;  /* 0x000000ff05077210 */ /* 0x000fe40007ffe1ff */
[----:B------:R-:W-:-:S03]  /*1350*/  @!P1 SEL R3, R18, R3, !P0 ;  /* 0x0000000312039207 */ /* 0x000fc60004000000 */
[----:B------:R-:W-:Y:S02]  /*1360*/  IMAD R7, R4, R7, R15 ;  /* 0x0000000704077224 */ /* 0x000fe400078e020f */
[--C-:B------:R-:W-:Y:S02]  /*1370*/  @!P1 IMAD.IADD R6, R6, 0x1, -R3.reuse ;  /* 0x0000000106069824 */ /* 0x100fe400078e0a03 */
[----:B------:R-:W-:Y:S01]  /*1380*/  @!P1 IMAD R3, R2, R16, R3 ;  /* 0x0000001002039224 */ /* 0x000fe200078e0203 */
[----:B------:R-:W-:Y:S01]  /*1390*/  IADD3 R2, PT, PT, -R18, RZ, RZ ;  /* 0x000000ff12027210 */ /* 0x000fe20007ffe1ff */
[----:B------:R-:W-:Y:S02]  /*13a0*/  @!P1 IMAD R5, R6, R11, R18 ;  /* 0x0000000b06059224 */ /* 0x000fe400078e0212 */
[----:B------:R-:W-:Y:S02]  /*13b0*/  @!P1 IMAD.MOV.U32 R18, RZ, RZ, R3 ;  /* 0x000000ffff129224 */ /* 0x000fe400078e0003 */
[----:B------:R-:W-:-:S02]  /*13c0*/  IMAD R2, R14, R2, R9 ;  /* 0x000000020e027224 */ /* 0x000fc400078e0209 */
[----:B------:R-:W-:Y:S02]  /*13d0*/  IMAD R15, R5, R4, R7 ;  /* 0x00000004050f7224 */ /* 0x000fe400078e0207 */
[----:B------:R-:W-:Y:S02]  /*13e0*/  IMAD R14, R18, R14, R2 ;  /* 0x0000000e120e7224 */ /* 0x000fe400078e0202 */
.L_x_18:
[----:B------:R-:W-:Y:S05]  /*13f0*/  BRA.U UP3, `(.L_x_19) ;  /* 0x0000000103407547 */ /* 0x000fea000b800000 */
[----:B------:R-:W1:Y:S08]  /*1400*/  LDC.64 R4, c[0x0][0xb10] ;  /* 0x0002c400ff047b82 */ /* 0x000e700000000a00 */
[----:B------:R-:W2:Y:S08]  /*1410*/  LDC.64 R2, c[0x0][0xb18] ;  /* 0x0002c600ff027b82 */ /* 0x000eb00000000a00 */
[----:B------:R-:W3:Y:S08]  /*1420*/  LDC R6, c[0x0][0xb20] ;  /* 0x0002c800ff067b82 */ /* 0x000ef00000000800 */
[----:B------:R-:W4:Y:S01]  /*1430*/  LDC R7, c[0x0][0xb0c] ;  /* 0x0002c300ff077b82 */ /* 0x000f220000000800 */
[----:B-1----:R-:W-:-:S05]  /*1440*/  IMAD.HI.U32 R4, R14, R4, RZ ;  /* 0x000000040e047227 */ /* 0x002fca00078e00ff */
[----:B------:R-:W-:Y:S01]  /*1450*/  SHF.R.U32.HI R4, RZ, R5, R4 ;  /* 0x00000005ff047219 */ /* 0x000fe20000011604 */
[----:B--2---:R-:W-:Y:S01]  /*1460*/  IMAD.HI.U32 R3, R15, R3, RZ ;  /* 0x000000030f037227 */ /* 0x004fe200078e00ff */
[----:B------:R-:W-:-:S04]  /*1470*/  ISETP.NE.AND P0, PT, R2, 0x1, PT ;  /* 0x000000010200780c */ /* 0x000fc80003f05270 */
[----:B---3--:R-:W-:-:S04]  /*1480*/  SHF.R.U32.HI R3, RZ, R6, R3 ;  /* 0x00000006ff037219 */ /* 0x008fc80000011603 */
[----:B------:R-:W-:Y:S02]  /*1490*/  SEL R3, R15, R3, !P0 ;  /* 0x000000030f037207 */ /* 0x000fe40004000000 */
[----:B----4-:R-:W-:-:S04]  /*14a0*/  ISETP.NE.AND P1, PT, R7, 0x1, PT ;  /* 0x000000010700780c */ /* 0x010fc80003f25270 */
[----:B------:R-:W-:-:S05]  /*14b0*/  SEL R5, R14, R4, !P1 ;  /* 0x000000040e057207 */ /* 0x000fca0004800000 */
[----:B------:R-:W-:Y:S02]  /*14c0*/  IMAD.IADD R4, R3, 0x1, -R5 ;  /* 0x0000000103047824 */ /* 0x000fe400078e0a05 */
[----:B------:R-:W-:Y:S02]  /*14d0*/  IMAD.IADD R3, R5, 0x1, -R3 ;  /* 0x0000000105037824 */ /* 0x000fe400078e0a03 */
[----:B------:R-:W-:Y:S02]  /*14e0*/  IMAD R14, R4, R7, R14 ;  /* 0x00000007040e7224 */ /* 0x000fe400078e020e */
[----:B------:R-:W-:Y:S02]  /*14f0*/  IMAD R15, R3, R2, R15 ;  /* 0x00000002030f7224 */ /* 0x000fe400078e020f */
.L_x_19:
[----:B------:R-:W-:Y:S05]  /*1500*/  BRA.U !UP1, `(.L_x_20) ;  /* 0x00000001090c7547 */ /* 0x000fea000b800000 */
[----:B------:R-:W-:Y:S01]  /*1510*/  UCGABAR_WAIT ;  /* 0x0000000000007dc7 */ /* 0x000fe20008000000 */
[----:B------:R-:W-:Y:S01]  /*1520*/  CCTL.IVALL ;  /* 0x00000000ff00798f */ /* 0x000fe20002000000 */
[----:B------:R-:W-:Y:S05]  /*1530*/  BRA `(.L_x_21) ;  /* 0x0000000000047947 */ /* 0x000fea0003800000 */
.L_x_20:
[----:B------:R-:W-:Y:S06]  /*1540*/  BAR.SYNC.DEFER_BLOCKING 0x0 ;  /* 0x0000000000007b1d */ /* 0x000fec0000010000 */
.L_x_21:
[----:B------:R-:W-:Y:S05]  /*1550*/  BRA.U UP2, `(.L_x_22) ;  /* 0x0000001102907547 */ /* 0x000fea000b800000 */
[----:B------:R-:W1:Y:S01]  /*1560*/  LDCU UR4, c[0x0][0x38c] ;  /* 0x00007180ff0477ac */ /* 0x000e620008000800 */
[----:B------:R-:W2:Y:S01]  /*1570*/  LDC R8, c[0x0][0x370] ;  /* 0x0000dc00ff087b82 */ /* 0x000ea20000000800 */
[C---:B------:R-:W-:Y:S01]  /*1580*/  IMAD.SHL.U32 R19, R9.reuse, 0x40, RZ ;  /* 0x0000004009137824 */ /* 0x040fe200078e00ff */
[----:B------:R-:W-:Y:S01]  /*1590*/  PLOP3.LUT P1, PT, PT, PT, UP5, 0x80, 0x8 ;  /* 0x000000000008781c */ /* 0x000fe20003f2f058 */
[----:B------:R-:W-:Y:S01]  /*15a0*/  UISETP.NE.AND UP1, UPT, UR10, URZ, UPT ;  /* 0x000000ff0a00728c */ /* 0x000fe2000bf25270 */
[----:B------:R-:W-:Y:S01]  /*15b0*/  ISETP.NE.AND P4, PT, R10, RZ, P5 ;  /* 0x000000ff0a00720c */ /* 0x000fe20002f85270 */
[----:B------:R-:W-:Y:S01]  /*15c0*/  IMAD.SHL.U32 R18, R9, 0x80, RZ ;  /* 0x0000008009127824 */ /* 0x000fe200078e00ff */
[----:B------:R-:W-:Y:S01]  /*15d0*/  PLOP3.LUT P1, PT, P1, PT, PT, 0x8, 0x80 ;  /* 0x000000000080781c */ /* 0x000fe20000f2e170 */
[----:B------:R-:W-:Y:S01]  /*15e0*/  IMAD.MOV.U32 R17, RZ, RZ, 0x1 ;  /* 0x00000001ff117424 */ /* 0x000fe200078e00ff */
[----:B------:R-:W3:Y:S01]  /*15f0*/  LDC R0, c[0x0][0x374] ;  /* 0x0000dd00ff007b82 */ /* 0x000ee20000000800 */
[----:B------:R-:W-:Y:S01]  /*1600*/  IMAD.MOV.U32 R16, RZ, RZ, RZ ;  /* 0x000000ffff107224 */ /* 0x000fe200078e00ff */
[----:B------:R-:W-:Y:S01]  /*1610*/  CS2R R12, SRZ ;  /* 0x00000000000c7805 */ /* 0x000fe2000001ff00 */
[----:B------:R-:W-:Y:S01]  /*1620*/  IMAD.MOV.U32 R11, RZ, RZ, 0x1 ;  /* 0x00000001ff0b7424 */ /* 0x000fe200078e00ff */
[----:B------:R-:W-:Y:S01]  /*1630*/  LOP3.LUT R19, R19, 0x40, RZ, 0xc0, !PT ;  /* 0x0000004013137812 */ /* 0x000fe200078ec0ff */
[----:B------:R-:W4:Y:S01]  /*1640*/  LDCU.64 UR14, c[0x0][0x348] ;  /* 0x00006900ff0e77ac */ /* 0x000f220008000a00 */
[----:B-1----:R-:W-:-:S02]  /*1650*/  UIADD3 UR5, UPT, UPT, UR4, 0x1f, URZ ;  /* 0x0000001f04057890 */ /* 0x002fc4000fffe0ff */
[----:B------:R-:W-:Y:S02]  /*1660*/  USEL UR22, UR6, 0x2, UP1 ;  /* 0x0000000206167887 */ /* 0x000fe40008800000 */
[----:B------:R-:W-:Y:S01]  /*1670*/  USHF.R.S32.HI UR7, URZ, 0x1f, UR5 ;  /* 0x0000001fff077899 */ /* 0x000fe20008011405 */
[----:B------:R-:W-:-:S03]  /*1680*/  UMOV UR23, URZ ;  /* 0x000000ff00177c82 */ /* 0x000fc60008000000 */
[----:B------:R-:W-:Y:S02]  /*1690*/  ULEA.HI UR7, UR7, UR5, URZ, 0x5 ;  /* 0x0000000507077291 */ /* 0x000fe4000f8f28ff */
[----:B------:R-:W-:Y:S02]  /*16a0*/  UIADD3 UR5, UPT, UPT, UR4, -0x1, URZ ;  /* 0xffffffff04057890 */ /* 0x000fe4000fffe0ff */
[----:B------:R-:W-:Y:S02]  /*16b0*/  USHF.R.S32.HI UR7, URZ, 0x5, UR7 ;  /* 0x00000005ff077899 */ /* 0x000fe40008011407 */
[----:B------:R-:W-:Y:S02]  /*16c0*/  UISETP.GE.U32.AND UP2, UPT, UR5, -0x3f, UPT ;  /* 0xffffffc10500788c */ /* 0x000fe4000bf46070 */
[----:B------:R-:W-:Y:S02]  /*16d0*/  UISETP.LT.U32.AND UP0, UPT, UR7, 0x3, UPT ;  /* 0x000000030700788c */ /* 0x000fe4000bf01070 */
[----:B------:R-:W-:-:S02]  /*16e0*/  UIADD3 UR4, UPT, UPT, UR4, 0x3e, URZ ;  /* 0x0000003e04047890 */ /* 0x000fc4000fffe0ff */
[----:B------:R-:W-:-:S04]  /*16f0*/  USEL UR5, UR7, 0x3, UP0 ;  /* 0x0000000307057887 */ /* 0x000fc80008000000 */
[----:B------:R-:W-:Y:S02]  /*1700*/  UIADD3 UR21, UPT, UPT, UR5, -0x1, URZ ;  /* 0xffffffff05157890 */ /* 0x000fe4000fffe0ff */
[----:B------:R-:W-:Y:S02]  /*1710*/  @UP2 UIADD3 UR21, UPT, UPT, UR5, URZ, URZ ;  /* 0x000000ff05152290 */ /* 0x000fe4000fffe0ff */
[----:B------:R-:W-:Y:S02]  /*1720*/  UIADD3 UR24, UPT, UPT, UR7, -UR5, URZ ;  /* 0x8000000507187290 */ /* 0x000fe4000fffe0ff */
[----:B------:R-:W-:Y:S02]  /*1730*/  UIADD3 UR13, UPT, UPT, UR21, 0x1, URZ ;  /* 0x00000001150d7890 */ /* 0x000fe4000fffe0ff */
[----:B--2-4-:R-:W-:-:S12]  /*1740*/  UIADD3 UR21, UPT, UPT, -UR21, URZ, URZ ;  /* 0x000000ff15157290 */ /* 0x014fd8000fffe1ff */
.L_x_42:
[----:B------:R-:W-:Y:S01]  /*1750*/  UISETP.NE.AND UP0, UPT, UR37, URZ, UPT ;  /* 0x000000ff2500728c */ /* 0x000fe2000bf05270 */
[----:B------:R-:W1:Y:S08]  /*1760*/  S2UR UR37, SR_CgaCtaId ;  /* 0x00000000002579c3 */ /* 0x000e700000008800 */
[----:B------:R-:W-:Y:S05]  /*1770*/  BRA.U UP0, `(.L_x_23) ;  /* 0x0000000100347547 */ /* 0x000fea000b800000 */
[----:B------:R-:W2:Y:S01]  /*1780*/  S2R R2, SR_CgaCtaId ;  /* 0x0000000000027919 */ /* 0x000ea20000008800 */
[----:B------:R-:W-:-:S04]  /*1790*/  MOV R3, 0x400 ;  /* 0x0000040000037802 */ /* 0x000fc80000000f00 */
[----:B--2---:R-:W-:Y:S02]  /*17a0*/  LEA R2, R2, R3, 0x18 ;  /* 0x0000000302027211 */ /* 0x004fe400078ec0ff */
[----:B------:R-:W-:-:S03]  /*17b0*/  SHF.L.U32 R3, R11, 0x1f, RZ ;  /* 0x0000001f0b037819 */ /* 0x000fc600000006ff */
[----:B------:R-:W-:-:S04]  /*17c0*/  IMAD R2, R12, 0x8, R2 ;  /* 0x000000080c027824 */ /* 0x000fc800078e0202 */
[----:B------:R-:W2:Y:S02]  /*17d0*/  SYNCS.PHASECHK.TRANS64.TRYWAIT P0, [R2+URZ+0xf0], R3 ;  /* 0x0000f003020075a7 */ /* 0x000ea400080011ff */
[----:B--2---:R-:W-:Y:S05]  /*17e0*/  @!P0 BRA `(.L_x_24) ;  /* 0x0000007800b88947 */ /* 0x004fea0003800000 */
.L_x_148:
[----:B------:R-:W-:Y:S01]  /*17f0*/  VIADD R12, R12, 0x1 ;  /* 0x000000010c0c7836 */ /* 0x000fe20000000000 */
[----:B------:R2:W-:Y:S04]  /*1800*/  SYNCS.ARRIVE.TRANS64.A1T0 RZ, [R2+URZ+0xe0], RZ ;  /* 0x0000e0ff02ff79a7 */ /* 0x0005e800081000ff */
[----:B------:R-:W-:-:S04]  /*1810*/  ISETP.NE.AND P0, PT, R12, 0x2, PT ;  /* 0x000000020c00780c */ /* 0x000fc80003f05270 */
[----:B------:R-:W-:Y:S02]  /*1820*/  SEL R12, R12, RZ, P0 ;  /* 0x000000ff0c0c7207 */ /* 0x000fe40000000000 */
[----:B--2---:R-:W-:-:S04]  /*1830*/  SEL R2, RZ, 0x1, P0 ;  /* 0x00000001ff027807 */ /* 0x004fc80000000000 */
[----:B------:R-:W-:-:S07]  /*1840*/  LOP3.LUT R11, R11, R2, RZ, 0x3c, !PT ;  /* 0x000000020b0b7212 */ /* 0x000fce00078e3cff */
.L_x_23:
[----:B------:R-:W-:Y:S01]  /*1850*/  UMOV UR6, 0x400 ;  /* 0x0000040000067882 */ /* 0x000fe20000000000 */
[----:B------:R-:W-:Y:S01]  /*1860*/  SHF.L.U32 R2, R17, 0x1f, RZ ;  /* 0x0000001f11027819 */ /* 0x000fe200000006ff */
[----:B-1----:R-:W-:Y:S01]  /*1870*/  ULEA UR6, UR37, UR6, 0x18 ;  /* 0x0000000625067291 */ /* 0x002fe2000f8ec0ff */
[----:B------:R-:W-:Y:S01]  /*1880*/  R2UR UR35, R18 ;  /* 0x00000000122372ca */ /* 0x000fe200000e0000 */
[----:B------:R-:W-:Y:S01]  /*1890*/  UISETP.GE.U32.AND UP0, UPT, UR4, 0x3f, UPT ;  /* 0x0000003f0400788c */ /* 0x000fe2000bf06070 */
[----:B------:R-:W-:Y:S01]  /*18a0*/  R2UR UR11, R19 ;  /* 0x00000000130b72ca */ /* 0x000fe200000e0000 */
[----:B------:R-:W-:Y:S01]  /*18b0*/  ULEA UR8, UR23, UR6, 0x3 ;  /* 0x0000000617087291 */ /* 0x000fe2000f8e18ff */
[----:B------:R-:W-:-:S08]  /*18c0*/  UMOV UR25, URZ ;  /* 0x000000ff00197c82 */ /* 0x000fd00008000000 */
[----:B------:R1:W2:Y:S01]  /*18d0*/  SYNCS.PHASECHK.TRANS64.TRYWAIT P0, [UR8+0x18], R2 ;  /* 0x00001802ff0075a7 */ /* 0x0002a20008001108 */
[----:B------:R-:W-:-:S13]  /*18e0*/  R2UR UR8, R15 ;  /* 0x000000000f0872ca */ /* 0x000fda00000e0000 */
[----:B------:R-:W-:Y:S01]  /*18f0*/  ULEA UR11, UR8, UR11, 0x7 ;  /* 0x0000000b080b7291 */ /* 0x000fe2000f8e38ff */
[----:B-1----:R-:W-:-:S05]  /*1900*/  LEA.HI R2, R14, R14, RZ, 0x1 ;  /* 0x0000000e0e027211 */ /* 0x002fca00078f08ff */
[----:B------:R-:W-:-:S05]  /*1910*/  IMAD.SHL.U32 R2, R2, 0x80, RZ ;  /* 0x0000008002027824 */ /* 0x000fca00078e00ff */
[----:B------:R-:W-:-:S04]  /*1920*/  LOP3.LUT R2, R2, 0xffffff00, RZ, 0xc0, !PT ;  /* 0xffffff0002027812 */ /* 0x000fc800078ec0ff */
[----:B------:R-:W-:-:S13]  /*1930*/  R2UR UR9, R2 ;  /* 0x00000000020972ca */ /* 0x000fda00000e0000 */
[----:B------:R-:W-:Y:S01]  /*1940*/  ULOP3.LUT UR35, UR9, 0x80, UR35, 0xf8, !UPT ;  /* 0x0000008009237892 */ /* 0x000fe2000f8ef823 */
[----:B------:R-:W-:Y:S11]  /*1950*/  BRA.U !UP0, `(.L_x_25) ;  /* 0x0000000108c07547 */ /* 0x000ff6000b800000 */
[----:B------:R-:W-:Y:S01]  /*1960*/  UMOV UR16, UR21 ;  /* 0x0000001500107c82 */ /* 0x000fe20008000000 */
[----:B------:R-:W-:Y:S01]  /*1970*/  UMOV UR17, UR23 ;  /* 0x0000001700117c82 */ /* 0x000fe20008000000 */
[----:B------:R-:W-:-:S05]  /*1980*/  UMOV UR34, URZ ;  /* 0x000000ff00227c82 */ /* 0x000fca0008000000 */
.L_x_31:
[----:B------:R-:W-:Y:S01]  /*1990*/  ULEA UR33, UR17, UR6, 0x3 ;  /* 0x0000000611217291 */ /* 0x000fe2000f8e18ff */
[----:B------:R-:W-:Y:S01]  /*19a0*/  @P5 MOV R3, 0x6000 ;  /* 0x0000600000035802 */ /* 0x000fe20000000f00 */
[----:B-12-4-:R-:W-:Y:S10]  /*19b0*/  @P0 BRA `(.L_x_26) ;  /* 0x00000000000c0947 */ /* 0x016ff40003800000 */
[----:B------:R-:W-:-:S04]  /*19c0*/  SHF.L.U32 R4, R17, 0x1f, RZ ;  /* 0x0000001f11047819 */ /* 0x000fc800000006ff */
[----:B------:R-:W1:Y:S02]  /*19d0*/  SYNCS.PHASECHK.TRANS64.TRYWAIT P0, [UR33+0x18], R4 ;  /* 0x00001804ff0075a7 */ /* 0x000e640008001121 */
[----:B-1----:R-:W-:Y:S05]  /*19e0*/  @!P0 BRA `(.L_x_27) ;  /* 0x00000078004c8947 */ /* 0x002fea0003800000 */
.L_x_26:
[----:B------:R2:W-:Y:S01]  /*19f0*/  @P5 SYNCS.ARRIVE.TRANS64 RZ, [UR33], R3 ;  /* 0x00000003ffff59a7 */ /* 0x0005e20008000021 */
[----:B------:R-:W-:Y:S02]  /*1a00*/  ULOP3.LUT UR8, UR22, 0x2, URZ, 0xfc, !UPT ;  /* 0x0000000216087892 */ /* 0x000fe4000f8efcff */
[----:B------:R-:W-:Y:S02]  /*1a10*/  UIADD3 UR16, UPT, UPT, UR16, 0x1, URZ ;  /* 0x0000000110107890 */ /* 0x000fe4000fffe0ff */
[----:B------:R-:W-:Y:S02]  /*1a20*/  UISETP.NE.AND UP0, UPT, UR8, 0x2, UPT ;  /* 0x000000020800788c */ /* 0x000fe4000bf05270 */
[----:B------:R-:W-:-:S07]  /*1a30*/  UISETP.NE.AND UP2, UPT, UR16, 0x1, UPT ;  /* 0x000000011000788c */ /* 0x000fce000bf45270 */
[----:B------:R-:W-:Y:S05]  /*1a40*/  BRA.U UP0, `(.L_x_28) ;  /* 0x0000000100047547 */ /* 0x000fea000b800000 */
[----:B------:R-:W-:Y:S05]  /*1a50*/  BPT.TRAP 0x1 ;  /* 0x000000040000795c */ /* 0x000fea0000300000 */
.L_x_28:
[----:B------:R-:W-:Y:S04]  /*1a60*/  BSSY.RECONVERGENT B0, `(.L_x_29) ;  /* 0x0000003000007945 */ /* 0x000fe80003800200 */
[----:B------:R-:W-:Y:S05]  /*1a70*/  @!P4 BRA `(.L_x_30) ;  /* 0x000000000004c947 */ /* 0x000fea0003800000 */
[----:B------:R-:W-:Y:S05]  /*1a80*/  BPT.TRAP 0x1 ;  /* 0x000000040000795c */ /* 0x000fea0000300000 */
.L_x_30:
[----:B------:R-:W-:Y:S05]  /*1a90*/  BSYNC.RECONVERGENT B0 ;  /* 0x0000000000007941 */ /* 0x000fea0003800200 */
.L_x_29:
[----:B------:R-:W-:Y:S02]  /*1aa0*/  UIADD3 UR23, UPT, UPT, UR17, 0x1, URZ ;  /* 0x0000000111177890 */ /* 0x000fe4000fffe0ff */
[----:B------:R-:W-:Y:S02]  /*1ab0*/  ULEA UR32, UR17, UR6, 0xd ;  /* 0x0000000611207291 */ /* 0x000fe4000f8e68ff */
[----:B------:R-:W-:Y:S02]  /*1ac0*/  UISETP.NE.AND UP0, UPT, UR23, 0x3, UPT ;  /* 0x000000031700788c */ /* 0x000fe4000bf05270 */
[----:B------:R-:W-:Y:S02]  /*1ad0*/  UIADD3 UR28, UP1, UPT, UR14, 0x80, URZ ;  /* 0x000000800e1c7890 */ /* 0x000fe4000ff3e0ff */
[----:B------:R-:W-:Y:S02]  /*1ae0*/  USEL UR9, URZ, 0x1, UP0 ;  /* 0x00000001ff097887 */ /* 0x000fe40008000000 */
[----:B------:R-:W-:-:S02]  /*1af0*/  USEL UR23, UR23, URZ, UP0 ;  /* 0x000000ff17177287 */ /* 0x000fc40008000000 */
[----:B------:R-:W-:Y:S02]  /*1b00*/  UIADD3 UR26, UP0, UPT, UR14, 0x180, URZ ;  /* 0x000001800e1a7890 */ /* 0x000fe4000ff1e0ff */
[----:B------:R-:W-:Y:S01]  /*1b10*/  ULEA UR8, UR23, UR6, 0x3 ;  /* 0x0000000617087291 */ /* 0x000fe2000f8e18ff */
[----:B------:R-:W-:Y:S01]  /*1b20*/  LOP3.LUT R17, R17, UR9, RZ, 0x3c, !PT ;  /* 0x0000000911117c12 */ /* 0x000fe2000f8e3cff */
[----:B------:R-:W-:Y:S02]  /*1b30*/  ULOP3.LUT UR33, UR33, 0xfefffff8, URZ, 0xc0, !UPT ;  /* 0xfefffff821217892 */ /* 0x000fe4000f8ec0ff */
[----:B------:R-:W-:Y:S01]  /*1b40*/  UIADD3.X UR29, UPT, UPT, URZ, UR15, URZ, UP1, !UPT ;  /* 0x0000000fff1d7290 */ /* 0x000fe20008ffe4ff */
[----:B-1----:R-:W-:Y:S01]  /*1b50*/  SHF.L.U32 R2, R17, 0x1f, RZ ;  /* 0x0000001f11027819 */ /* 0x002fe200000006ff */
[----:B------:R-:W-:Y:S02]  /*1b60*/  UIADD3 UR32, UPT, UPT, UR32, 0x8400, URZ ;  /* 0x0000840020207890 */ /* 0x000fe4000fffe0ff */
[----:B------:R-:W-:Y:S01]  /*1b70*/  UIADD3.X UR27, UPT, UPT, URZ, UR15, URZ, UP0, !UPT ;  /* 0x0000000fff1b7290 */ /* 0x000fe200087fe4ff */
[----:B------:R1:W4:Y:S01]  /*1b80*/  SYNCS.PHASECHK.TRANS64.TRYWAIT P0, [UR8+0x18], R2 ;  /* 0x00001802ff0075a7 */ /* 0x0003220008001108 */
[----:B------:R-:W-:Y:S01]  /*1b90*/  ULEA UR8, UR17, UR6, 0xc ;  /* 0x0000000611087291 */ /* 0x000fe2000f8e60ff */
[----:B------:R-:W-:Y:S01]  /*1ba0*/  UMOV UR18, 0x0 ;  /* 0x0000000000127882 */ /* 0x000fe20000000000 */
[----:B------:R-:W-:-:S02]  /*1bb0*/  UMOV UR19, 0x10000000 ;  /* 0x1000000000137882 */ /* 0x000fc40000000000 */
[----:B------:R-:W-:Y:S01]  /*1bc0*/  UIADD3 UR8, UPT, UPT, UR8, 0xe400, URZ ;  /* 0x0000e40008087890 */ /* 0x000fe2000fffe0ff */
[----:B------:R2:W-:Y:S01]  /*1bd0*/  UTMALDG.3D.2CTA [UR32], [UR28], desc[UR18] ;  /* 0x000012201c0075b4 */ /* 0x0005e20008211000 */
[----:B------:R-:W-:Y:S01]  /*1be0*/  UMOV UR10, UR34 ;  /* 0x00000022000a7c82 */ /* 0x000fe20008000000 */
[----:B------:R-:W-:Y:S01]  /*1bf0*/  UMOV UR12, UR36 ;  /* 0x00000024000c7c82 */ /* 0x000fe20008000000 */
[----:B------:R-:W-:Y:S01]  /*1c00*/  UMOV UR9, UR33 ;  /* 0x0000002100097c82 */ /* 0x000fe20008000000 */
[----:B------:R-:W-:Y:S01]  /*1c10*/  UMOV UR25, UR13 ;  /* 0x0000000d00197c82 */ /* 0x000fe20008000000 */
[----:B------:R-:W-:-:S03]  /*1c20*/  UMOV UR17, UR23 ;  /* 0x0000001700117c82 */ /* 0x000fc60008000000 */
[----:B------:R1:W-:Y:S01]  /*1c30*/  UTMALDG.3D.2CTA [UR8], [UR26], desc[UR18] ;  /* 0x000012081a0075b4 */ /* 0x0003e20008211000 */
[----:B--2---:R-:W-:Y:S01]  /*1c40*/  UIADD3 UR34, UPT, UPT, UR34, 0x20, URZ ;  /* 0x0000002022227890 */ /* 0x004fe2000fffe0ff */
[----:B------:R-:W-:Y:S11]  /*1c50*/  BRA.U UP2, `(.L_x_31) ;  /* 0xfffffffd024c7547 */ /* 0x000ff6000b83ffff */
.L_x_25:
[----:B-1----:R-:W-:Y:S01]  /*1c60*/  ULEA UR8, UR23, UR6, 0x3 ;  /* 0x0000000617087291 */ /* 0x002fe2000f8e18ff */
[----:B------:R-:W-:Y:S01]  /*1c70*/  SHF.L.U32 R2, R17, 0x1f, RZ ;  /* 0x0000001f11027819 */ /* 0x000fe200000006ff */
[----:B------:R-:W-:Y:S01]  /*1c80*/  @!P1 SYNCS.ARRIVE.TRANS64.A1T0 RZ, [UR6+0x78], RZ ;  /* 0x000078ffffff99a7 */ /* 0x000fe20008100006 */
[----:B------:R-:W-:-:S06]  /*1c90*/  UISETP.GT.AND UP0, UPT, UR7, UR5, UPT ;  /* 0x000000050700728c */ /* 0x000fcc000bf04270 */
[----:B--2-4-:R1:W2:Y:S03]  /*1ca0*/  SYNCS.PHASECHK.TRANS64.TRYWAIT P0, [UR8+0x18], R2 ;  /* 0x00001802ff0075a7 */ /* 0x0142a60008001108 */
[----:B------:R-:W-:Y:S05]  /*1cb0*/  BRA.U !UP0, `(.L_x_32) ;  /* 0x0000000108c07547 */ /* 0x000fea000b800000 */
[----:B------:R-:W-:Y:S01]  /*1cc0*/  UIADD3 UR26, UPT, UPT, UR24, UR25, URZ ;  /* 0x00000019181a7290 */ /* 0x000fe2000fffe0ff */
[----:B------:R-:W-:-:S11]  /*1cd0*/  UMOV UR27, UR23 ;  /* 0x00000017001b7c82 */ /* 0x000fd60008000000 */
.L_x_38:
[----:B------:R-:W-:Y:S01]  /*1ce0*/  ULEA UR17, UR27, UR6, 0x3 ;  /* 0x000000061b117291 */ /* 0x000fe2000f8e18ff */
[----:B--2---:R-:W-:Y:S01]  /*1cf0*/  @P5 MOV R3, 0x6000 ;  /* 0x0000600000035802 */ /* 0x004fe20000000f00 */
[----:B-12---:R-:W-:Y:S10]  /*1d00*/  @P0 BRA `(.L_x_33) ;  /* 0x00000000000c0947 */ /* 0x006ff40003800000 */
[----:B------:R-:W-:-:S04]  /*1d10*/  SHF.L.U32 R4, R17, 0x1f, RZ ;  /* 0x0000001f11047819 */ /* 0x000fc800000006ff */
[----:B------:R-:W2:Y:S02]  /*1d20*/  SYNCS.PHASECHK.TRANS64.TRYWAIT P0, [UR17+0x18], R4 ;  /* 0x00001804ff0075a7 */ /* 0x000ea40008001111 */
[----:B--2---:R-:W-:Y:S05]  /*1d30*/  @!P0 BRA `(.L_x_34) ;  /* 0x0000007400908947 */ /* 0x004fea0003800000 */
.L_x_33:
[----:B------:R2:W-:Y:S01]  /*1d40*/  @P5 SYNCS.ARRIVE.TRANS64 RZ, [UR17], R3 ;  /* 0x00000003ffff59a7 */ /* 0x0005e20008000011 */
[----:B------:R-:W-:-:S04]  /*1d50*/  ULOP3.LUT UR8, UR22, 0x2, URZ, 0xfc, !UPT ;  /* 0x0000000216087892 */ /* 0x000fc8000f8efcff */
[----:B------:R-:W-:-:S09]  /*1d60*/  UISETP.NE.AND UP0, UPT, UR8, 0x2, UPT ;  /* 0x000000020800788c */ /* 0x000fd2000bf05270 */
[----:B------:R-:W-:Y:S05]  /*1d70*/  BRA.U UP0, `(.L_x_35) ;  /* 0x0000000100047547 */ /* 0x000fea000b800000 */
[----:B------:R-:W-:Y:S05]  /*1d80*/  BPT.TRAP 0x1 ;  /* 0x000000040000795c */ /* 0x000fea0000300000 */
.L_x_35:
[----:B------:R-:W-:Y:S04]  /*1d90*/  BSSY.RECONVERGENT B0, `(.L_x_36) ;  /* 0x0000003000007945 */ /* 0x000fe80003800200 */
[----:B------:R-:W-:Y:S05]  /*1da0*/  @!P4 BRA `(.L_x_37) ;  /* 0x000000000004c947 */ /* 0x000fea0003800000 */
[----:B------:R-:W-:Y:S05]  /*1db0*/  BPT.TRAP 0x1 ;  /* 0x000000040000795c */ /* 0x000fea0000300000 */
.L_x_37:
[----:B------:R-:W-:Y:S05]  /*1dc0*/  BSYNC.RECONVERGENT B0 ;  /* 0x0000000000007941 */ /* 0x000fea0003800200 */
.L_x_36:
        /* <DEDUP_REMOVED lines=9> */
[----:B------:R-:W-:Y:S02]  /*1e60*/  USHF.L.U32 UR18, UR25, 0x5, URZ ;  /* 0x0000000519127899 */ /* 0x000fe400080006ff */
[----:B------:R-:W-:Y:S01]  /*1e70*/  ULOP3.LUT UR17, UR17, 0xfefffff8, URZ, 0xc0, !UPT ;  /* 0xfefffff811117892 */ /* 0x000fe2000f8ec0ff */
[----:B-1----:R-:W-:Y:S01]  /*1e80*/  SHF.L.U32 R2, R17, 0x1f, RZ ;  /* 0x0000001f11027819 */ /* 0x002fe200000006ff */
[----:B------:R-:W-:Y:S02]  /*1e90*/  UIADD3 UR16, UPT, UPT, UR16, 0x8400, URZ ;  /* 0x0000840010107890 */ /* 0x000fe4000fffe0ff */
[----:B------:R-:W-:Y:S01]  /*1ea0*/  UIADD3.X UR33, UPT, UPT, URZ, UR15, URZ, UP1, !UPT ;  /* 0x0000000fff217290 */ /* 0x000fe20008ffe4ff */
[----:B------:R4:W1:Y:S01]  /*1eb0*/  SYNCS.PHASECHK.TRANS64.TRYWAIT P0, [UR8+0x18], R2 ;  /* 0x00001802ff0075a7 */ /* 0x0008620008001108 */
[----:B------:R-:W-:-:S02]  /*1ec0*/  ULEA UR8, UR27, UR6, 0xc ;  /* 0x000000061b087291 */ /* 0x000fc4000f8e60ff */
[----:B------:R-:W-:Y:S02]  /*1ed0*/  UIADD3.X UR31, UPT, UPT, URZ, UR15, URZ, UP0, !UPT ;  /* 0x0000000fff1f7290 */ /* 0x000fe400087fe4ff */
[----:B------:R-:W-:Y:S01]  /*1ee0*/  UIADD3 UR8, UPT, UPT, UR8, 0xe400, URZ ;  /* 0x0000e40008087890 */ /* 0x000fe2000fffe0ff */
[----:B------:R-:W-:Y:S01]  /*1ef0*/  UMOV UR28, 0x0 ;  /* 0x00000000001c7882 */ /* 0x000fe20000000000 */
[----:B------:R-:W-:Y:S01]  /*1f00*/  UMOV UR29, 0x10000000 ;  /* 0x10000000001d7882 */ /* 0x000fe20000000000 */
[----:B------:R-:W-:Y:S01]  /*1f10*/  UMOV UR19, UR35 ;  /* 0x0000002300137c82 */ /* 0x000fe20008000000 */
[----:B------:R-:W-:Y:S01]  /*1f20*/  UMOV UR20, UR36 ;  /* 0x0000002400147c82 */ /* 0x000fe20008000000 */
[----:B------:R-:W-:Y:S01]  /*1f30*/  UMOV UR12, UR36 ;  /* 0x00000024000c7c82 */ /* 0x000fe20008000000 */
[----:B------:R-:W-:Y:S01]  /*1f40*/  UMOV UR9, UR17 ;  /* 0x0000001100097c82 */ /* 0x000fe20008000000 */
[----:B------:R-:W-:Y:S01]  /*1f50*/  UMOV UR10, UR18 ;  /* 0x00000012000a7c82 */ /* 0x000fe20008000000 */
[----:B------:R4:W-:Y:S01]  /*1f60*/  UTMALDG.3D.2CTA [UR16], [UR32], desc[UR28] ;  /* 0x00001c10200075b4 */ /* 0x0009e20008211000 */
[----:B------:R-:W-:Y:S01]  /*1f70*/  UIADD3 UR25, UPT, UPT, UR25, 0x1, URZ ;  /* 0x0000000119197890 */ /* 0x000fe2000fffe0ff */
[----:B------:R-:W-:-:S03]  /*1f80*/  UMOV UR27, UR23 ;  /* 0x00000017001b7c82 */ /* 0x000fc60008000000 */
[----:B------:R-:W-:Y:S01]  /*1f90*/  UISETP.NE.AND UP0, UPT, UR25, UR26, UPT ;  /* 0x0000001a1900728c */ /* 0x000fe2000bf05270 */
[----:B------:R4:W-:Y:S08]  /*1fa0*/  UTMALDG.3D.2CTA [UR8], [UR30], desc[UR28] ;  /* 0x00001c081e0075b4 */ /* 0x0009f00008211000 */
[----:B----4-:R-:W-:Y:S05]  /*1fb0*/  BRA.U UP0, `(.L_x_38) ;  /* 0xfffffffd00487547 */ /* 0x010fea000b83ffff */
.L_x_32:
[C---:B-1----:R-:W-:Y:S01]  /*1fc0*/  LEA R2, R16.reuse, UR6, 0x3 ;  /* 0x0000000610027c11 */ /* 0x042fe2000f8e18ff */
[----:B------:R-:W-:Y:S01]  /*1fd0*/  NOP ;  /* 0x0000000000007918 */ /* 0x000fe20000000000 */
[----:B--2---:R-:W-:Y:S02]  /*1fe0*/  SHF.L.U32 R3, R13, 0x1f, RZ ;  /* 0x0000001f0d037819 */ /* 0x004fe400000006ff */
[----:B------:R-:W-:Y:S02]  /*1ff0*/  LEA R4, R16, UR6, 0x4 ;  /* 0x0000000610047c11 */ /* 0x000fe4000f8e20ff */
[----:B------:R-:W1:Y:S02]  /*2000*/  SYNCS.PHASECHK.TRANS64.TRYWAIT P0, [R2+URZ+0x80], R3 ;  /* 0x00008003020075a7 */ /* 0x000e6400080011ff */
[----:B-1----:R-:W-:Y:S05]  /*2010*/  @!P0 BRA `(.L_x_39) ;  /* 0x0000007000f08947 */ /* 0x002fea0003800000 */
.L_x_151:
[----:B------:R-:W2:Y:S01]  /*2020*/  LDS.128 R4, [R4+0x110] ;  /* 0x0001100004047984 */ /* 0x000ea20000000c00 */
[----:B------:R-:W-:Y:S01]  /*2030*/  ISETP.GE.AND P0, PT, R40, 0x1, PT ;  /* 0x000000012800780c */ /* 0x000fe20003f06270 */
[----:B-1----:R-:W-:Y:S01]  /*2040*/  VIADD R2, R2, 0x90 ;  /* 0x0000009002027836 */ /* 0x002fe20000000000 */
[----:B------:R-:W-:Y:S01]  /*2050*/  @!PT LDS RZ, [RZ] ;  /* 0x00000000fffff984 */ /* 0x000fe20000000800 */
[----:B------:R-:W-:Y:S01]  /*2060*/  @!PT LDS RZ, [RZ] ;  /* 0x00000000fffff984 */ /* 0x000fe20000000800 */
[----:B------:R-:W-:Y:S01]  /*2070*/  @!PT LDS RZ, [RZ] ;  /* 0x00000000fffff984 */ /* 0x000fe20000000800 */
[----:B------:R-:W-:Y:S01]  /*2080*/  @!PT LDS RZ, [RZ] ;  /* 0x00000000fffff984 */ /* 0x000fe20000000800 */
[----:B------:R1:W-:Y:S06]  /*2090*/  MEMBAR.ALL.CTA ;  /* 0x0000000000007992 */ /* 0x0003ec0000008000 */
[----:B-1----:R-:W1:Y:S01]  /*20a0*/  FENCE.VIEW.ASYNC.S ;  /* 0x00000000000073c6 */ /* 0x002e620000000000 */
[----:B------:R-:W-:-:S04]  /*20b0*/  PRMT R2, RZ, 0x654, R2 ;  /* 0x00000654ff027816 */ /* 0x000fc80000000002 */
[----:B-1----:R1:W-:Y:S01]  /*20c0*/  SYNCS.ARRIVE.TRANS64.RED.A1T0 RZ, [R2+URZ], RZ ;  /* 0x000000ff02ff79a7 */ /* 0x0023e200081004ff */
[----:B--2---:R-:W-:-:S13]  /*20d0*/  LOP3.LUT P2, RZ, R6, 0x1, RZ, 0xc0, !PT ;  /* 0x0000000106ff7812 */ /* 0x004fda000784c0ff */
[----:B------:R-:W-:Y:S01]  /*20e0*/  @P2 SHF.R.U32.HI R3, RZ, 0x10, R5 ;  /* 0x00000010ff032819 */ /* 0x000fe20000011605 */
[----:B------:R-:W-:Y:S01]  /*20f0*/  VOTEU.ANY UP0, P2 ;  /* 0x0000000000ff7886 */ /* 0x000fe20001000100 */
[----:B------:R-:W-:Y:S02]  /*2100*/  @P2 MOV R10, R4 ;  /* 0x00000004000a2202 */ /* 0x000fe40000000f00 */
[----:B------:R-:W-:Y:S02]  /*2110*/  @P2 R2UR.BROADCAST UR8, R3 ;  /* 0x00000000030822ca */ /* 0x000fe400008e0000 */
[----:B------:R-:W-:-:S11]  /*2120*/  @P2 LOP3.LUT R9, R5, 0xffff, RZ, 0xc0, !PT ;  /* 0x0000ffff05092812 */ /* 0x000fd600078ec0ff */
[----:B------:R-:W-:Y:S01]  /*2130*/  @UP0 UMOV UR36, UR8 ;  /* 0x0000000800240c82 */ /* 0x000fe20008000000 */
[----:B-1----:R-:W-:Y:S05]  /*2140*/  @!P0 BRA `(.L_x_40) ;  /* 0x0000000000b88947 */ /* 0x002fea0003800000 */
[----:B------:R-:W3:Y:S01]  /*2150*/  LDC.64 R4, c[0x0][0xb18] ;  /* 0x0002c600ff047b82 */ /* 0x000ee20000000a00 */
[----:B------:R-:W-:-:S07]  /*2160*/  ISETP.NE.AND P3, PT, R40, 0x1, PT ;  /* 0x000000012800780c */ /* 0x000fce0003f65270 */
[----:B------:R-:W1:Y:S08]  /*2170*/  LDC.64 R6, c[0x0][0xb10] ;  /* 0x0002c400ff067b82 */ /* 0x000e700000000a00 */
[----:B------:R-:W2:Y:S08]  /*2180*/  LDC R14, c[0x0][0xb20] ;  /* 0x0002c800ff0e7b82 */ /* 0x000eb00000000800 */
[----:B------:R-:W4:Y:S01]  /*2190*/  LDC R15, c[0x0][0xb0c] ;  /* 0x0002c300ff0f7b82 */ /* 0x000f220000000800 */
[----:B---3--:R-:W-:Y:S01]  /*21a0*/  IMAD.HI.U32 R21, R0, R5, RZ ;  /* 0x0000000500157227 */ /* 0x008fe200078e00ff */
[----:B------:R-:W-:-:S03]  /*21b0*/  ISETP.NE.AND P0, PT, R4, 0x1, PT ;  /* 0x000000010400780c */ /* 0x000fc60003f05270 */
[----:B------:R-:W-:-:S03]  /*21c0*/  IMAD.HI.U32 R5, R9, R5, RZ ;  /* 0x0000000509057227 */ /* 0x000fc600078e00ff */
[----:B------:R-:W3:Y:S01]  /*21d0*/  LDC.64 R2, c[0x0][0xb28] ;  /* 0x0002ca00ff027b82 */ /* 0x000ee20000000a00 */
[----:B-1----:R-:W-:-:S04]  /*21e0*/  IMAD.HI.U32 R22, R8, R6, RZ ;  /* 0x0000000608167227 */ /* 0x002fc800078e00ff */
[----:B------:R-:W-:Y:S01]  /*21f0*/  IMAD.HI.U32 R23, R10, R6, RZ ;  /* 0x000000060a177227 */ /* 0x000fe200078e00ff */
[----:B------:R-:W-:Y:S02]  /*2200*/  SHF.R.U32.HI R22, RZ, R7, R22 ;  /* 0x00000007ff167219 */ /* 0x000fe40000011616 */
[-C--:B--2---:R-:W-:Y:S02]  /*2210*/  SHF.R.U32.HI R21, RZ, R14.reuse, R21 ;  /* 0x0000000eff157219 */ /* 0x084fe40000011615 */
[----:B------:R-:W-:Y:S02]  /*2220*/  SHF.R.U32.HI R5, RZ, R14, R5 ;  /* 0x0000000eff057219 */ /* 0x000fe40000011605 */
[----:B------:R-:W-:Y:S02]  /*2230*/  SEL R21, R0, R21, !P0 ;  /* 0x0000001500157207 */ /* 0x000fe40004000000 */
[----:B------:R-:W-:Y:S02]  /*2240*/  SHF.R.U32.HI R23, RZ, R7, R23 ;  /* 0x00000007ff177219 */ /* 0x000fe40000011617 */
[----:B----4-:R-:W-:-:S02]  /*2250*/  ISETP.NE.AND P1, PT, R15, 0x1, PT ;  /* 0x000000010f00780c */ /* 0x010fc40003f25270 */
[----:B------:R-:W-:Y:S02]  /*2260*/  SEL R5, R9, R5, !P0 ;  /* 0x0000000509057207 */ /* 0x000fe40004000000 */
[----:B------:R-:W-:Y:S02]  /*2270*/  SEL R22, R8, R22, !P1 ;  /* 0x0000001608167207 */ /* 0x000fe40004800000 */
[----:B------:R-:W-:Y:S01]  /*2280*/  SEL R23, R10, R23, !P1 ;  /* 0x000000170a177207 */ /* 0x000fe20004800000 */
[----:B---3--:R-:W-:-:S04]  /*2290*/  IMAD.HI.U32 R20, R21, R2, RZ ;  /* 0x0000000215147227 */ /* 0x008fc800078e00ff */
        /* <DEDUP_REMOVED lines=10> */
[----:B------:R-:W-:-:S04]  /*2340*/  @!P0 IMAD.HI.U32 R7, R23, R2, RZ ;  /* 0x0000000217078227 */ /* 0x000fc800078e00ff */
[----:B------:R-:W-:Y:S01]  /*2350*/  IMAD.MOV R2, RZ, RZ, -R6 ;  /* 0x000000ffff027224 */ /* 0x000fe200078e0a06 */
[----:B------:R-:W-:Y:S02]  /*2360*/  @!P0 SHF.R.U32.HI R3, RZ, R3, R7 ;  /* 0x00000003ff038219 */ /* 0x000fe40000011607 */
[----:B------:R-:W-:Y:S01]  /*2370*/  IADD3 R7, PT, PT, -R5, RZ, RZ ;  /* 0x000000ff05077210 */ /* 0x000fe20007ffe1ff */
[----:B------:R-:W-:Y:S01]  /*2380*/  IMAD R2, R40, R2, R5 ;  /* 0x0000000228027224 */ /* 0x000fe200078e0205 */
        /* <DEDUP_REMOVED lines=10> */
.L_x_40:
[----:B------:R-:W1:Y:S02]  /*2430*/  LDCU UR8, c[0x0][0xb30] ;  /* 0x00016600ff0877ac */ /* 0x000e640008000800 */
[----:B-1----:R-:W-:-:S09]  /*2440*/  UISETP.NE.AND UP0, UPT, UR8, 0x1, UPT ;  /* 0x000000010800788c */ /* 0x002fd2000bf05270 */
[----:B------:R-:W-:Y:S05]  /*2450*/  BRA.U UP0, `(.L_x_41) ;  /* 0x0000000100407547 */ /* 0x000fea000b800000 */
[----:B------:R-:W1:Y:S08]  /*2460*/  LDC.64 R4, c[0x0][0xb10] ;  /* 0x0002c400ff047b82 */ /* 0x000e700000000a00 */
[----:B------:R-:W2:Y:S08]  /*2470*/  LDC.64 R2, c[0x0][0xb18] ;  /* 0x0002c600ff027b82 */ /* 0x000eb00000000a00 */
[----:B------:R-:W4:Y:S08]  /*2480*/  LDC R6, c[0x0][0xb20] ;  /* 0x0002c800ff067b82 */ /* 0x000f300000000800 */
[----:B------:R-:W3:Y:S01]  /*2490*/  LDC R7, c[0x0][0xb0c] ;  /* 0x0002c300ff077b82 */ /* 0x000ee20000000800 */
[----:B-1----:R-:W-:-:S05]  /*24a0*/  IMAD.HI.U32 R4, R10, R4, RZ ;  /* 0x000000040a047227 */ /* 0x002fca00078e00ff */
[----:B------:R-:W-:Y:S01]  /*24b0*/  SHF.R.U32.HI R4, RZ, R5, R4 ;  /* 0x00000005ff047219 */ /* 0x000fe20000011604 */
[----:B--2---:R-:W-:Y:S01]  /*24c0*/  IMAD.HI.U32 R3, R9, R3, RZ ;  /* 0x0000000309037227 */ /* 0x004fe200078e00ff */
[----:B------:R-:W-:-:S04]  /*24d0*/  ISETP.NE.AND P0, PT, R2, 0x1, PT ;  /* 0x000000010200780c */ /* 0x000fc80003f05270 */
[----:B----4-:R-:W-:-:S04]  /*24e0*/  SHF.R.U32.HI R3, RZ, R6, R3 ;  /* 0x00000006ff037219 */ /* 0x010fc80000011603 */
[----:B------:R-:W-:Y:S02]  /*24f0*/  SEL R3, R9, R3, !P0 ;  /* 0x0000000309037207 */ /* 0x000fe40004000000 */
[----:B---3--:R-:W-:-:S04]  /*2500*/  ISETP.NE.AND P1, PT, R7, 0x1, PT ;  /* 0x000000010700780c */ /* 0x008fc80003f25270 */
[----:B------:R-:W-:-:S05]  /*2510*/  SEL R4, R10, R4, !P1 ;  /* 0x000000040a047207 */ /* 0x000fca0004800000 */
[----:B------:R-:W-:Y:S02]  /*2520*/  IMAD.IADD R5, R3, 0x1, -R4 ;  /* 0x0000000103057824 */ /* 0x000fe400078e0a04 */
[----:B------:R-:W-:Y:S02]  /*2530*/  IMAD.IADD R3, R4, 0x1, -R3 ;  /* 0x0000000104037824 */ /* 0x000fe400078e0a03 */
[----:B------:R-:W-:Y:S02]  /*2540*/  IMAD R10, R5, R7, R10 ;  /* 0x00000007050a7224 */ /* 0x000fe400078e020a */
[----:B------:R-:W-:-:S07]  /*2550*/  IMAD R9, R3, R2, R9 ;  /* 0x0000000203097224 */ /* 0x000fce00078e0209 */
.L_x_41:
[----:B------:R-:W-:Y:S01]  /*2560*/  VIADD R16, R16, 0x1 ;  /* 0x0000000110107836 */ /* 0x000fe20000000000 */
[----:B------:R-:W-:Y:S01]  /*2570*/  PLOP3.LUT P1, PT, PT, PT, PT, 0x80, 0x8 ;  /* 0x000000000008781c */ /* 0x000fe20003f2f070 */
[----:B------:R-:W-:Y:S02]  /*2580*/  IMAD.IADD R14, R10, 0x1, R91 ;  /* 0x000000010a0e7824 */ /* 0x000fe400078e025b */
[----:B------:R-:W-:Y:S01]  /*2590*/  IMAD.IADD R15, R9, 0x1, R90 ;  /* 0x00000001090f7824 */ /* 0x000fe200078e025a */
[----:B------:R-:W-:-:S04]  /*25a0*/  ISETP.NE.AND P0, PT, R16, 0x2, PT ;  /* 0x000000021000780c */ /* 0x000fc80003f05270 */
[----:B------:R-:W-:Y:S02]  /*25b0*/  SEL R2, RZ, 0x1, P0 ;  /* 0x00000001ff027807 */ /* 0x000fe40000000000 */
[----:B------:R-:W-:Y:S02]  /*25c0*/  SEL R16, R16, RZ, P0 ;  /* 0x000000ff10107207 */ /* 0x000fe40000000000 */
[----:B------:R-:W-:Y:S01]  /*25d0*/  LOP3.LUT R13, R13, R2, RZ, 0x3c, !PT ;  /* 0x000000020d0d7212 */ /* 0x000fe200078e3cff */
[----:B------:R-:W-:Y:S06]  /*25e0*/  @P2 BRA `(.L_x_42) ;  /* 0xfffffff000582947 */ /* 0x000fec000383ffff */
[----:B------:R-:W-:Y:S01]  /*25f0*/  UIADD3 UR6, UPT, UPT, UR6, 0x18, URZ ;  /* 0x0000001806067890 */ /* 0x000fe2000fffe0ff */
[----:B------:R-:W-:-:S03]  /*2600*/  SHF.L.U32 R2, R17, 0x1f, RZ ;  /* 0x0000001f11027819 */ /* 0x000fc600000006ff */
[----:B------:R-:W-:-:S09]  /*2610*/  ULEA UR4, UR23, UR6, 0x3 ;  /* 0x0000000617047291 */ /* 0x000fd2000f8e18ff */
[----:B------:R-:W1:Y:S02]  /*2620*/  SYNCS.PHASECHK.TRANS64.TRYWAIT P0, [UR4], R2 ;  /* 0x00000002ff0075a7 */ /* 0x000e640008001104 */
[----:B-1----:R-:W-:Y:S05]  /*2630*/  @!P0 BRA `(.L_x_43) ;  /* 0x0000006c007c8947 */ /* 0x002fea0003800000 */
.L_x_153:
[----:B------:R-:W-:-:S04]  /*2640*/  UIADD3 UR5, UPT, UPT, UR23, 0x1, URZ ;  /* 0x0000000117057890 */ /* 0x000fc8000fffe0ff */
[----:B------:R-:W-:-:S04]  /*2650*/  UISETP.NE.AND UP0, UPT, UR5, 0x3, UPT ;  /* 0x000000030500788c */ /* 0x000fc8000bf05270 */
[----:B------:R-:W-:Y:S02]  /*2660*/  USEL UR7, URZ, 0x1, UP0 ;  /* 0x00000001ff077887 */ /* 0x000fe40008000000 */
[----:B------:R-:W-:-:S04]  /*2670*/  USEL UR5, UR5, URZ, UP0 ;  /* 0x000000ff05057287 */ /* 0x000fc80008000000 */
[----:B------:R-:W-:Y:S01]  /*2680*/  ULEA UR4, UR5, UR6, 0x3 ;  /* 0x0000000605047291 */ /* 0x000fe2000f8e18ff */
[----:B------:R-:W-:-:S04]  /*2690*/  LOP3.LUT R17, R17, UR7, RZ, 0x3c, !PT ;  /* 0x0000000711117c12 */ /* 0x000fc8000f8e3cff */
[----:B-1----:R-:W-:-:S04]  /*26a0*/  SHF.L.U32 R2, R17, 0x1f, RZ ;  /* 0x0000001f11027819 */ /* 0x002fc800000006ff */
[----:B------:R-:W1:Y:S02]  /*26b0*/  SYNCS.PHASECHK.TRANS64.TRYWAIT P0, [UR4], R2 ;  /* 0x00000002ff0075a7 */ /* 0x000e640008001104 */
[----:B-1----:R-:W-:Y:S05]  /*26c0*/  @!P0 BRA `(.L_x_44) ;  /* 0x0000006c00708947 */ /* 0x002fea0003800000 */
.L_x_155:
[----:B------:R-:W-:-:S04]  /*26d0*/  UIADD3 UR5, UPT, UPT, UR5, 0x1, URZ ;  /* 0x0000000105057890 */ /* 0x000fc8000fffe0ff */
[----:B------:R-:W-:-:S04]  /*26e0*/  UISETP.NE.AND UP0, UPT, UR5, 0x3, UPT ;  /* 0x000000030500788c */ /* 0x000fc8000bf05270 */
[----:B------:R-:W-:Y:S02]  /*26f0*/  USEL UR4, URZ, 0x1, UP0 ;  /* 0x00000001ff047887 */ /* 0x000fe40008000000 */
[----:B------:R-:W-:-:S04]  /*2700*/  USEL UR5, UR5, URZ, UP0 ;  /* 0x000000ff05057287 */ /* 0x000fc80008000000 */
[----:B------:R-:W-:Y:S01]  /*2710*/  ULEA UR5, UR5, UR6, 0x3 ;  /* 0x0000000605057291 */ /* 0x000fe2000f8e18ff */
[----:B-1----:R-:W-:-:S04]  /*2720*/  LOP3.LUT R2, R17, UR4, RZ, 0x3c, !PT ;  /* 0x0000000411027c12 */ /* 0x002fc8000f8e3cff */
[----:B------:R-:W-:Y:S01]  /*2730*/  SHF.L.U32 R2, R2, 0x1f, RZ ;  /* 0x0000001f02027819 */ /* 0x000fe200000006ff */
[----:B---3--:R-:W-:-:S07]  /*2740*/  IMAD.U32 R0, RZ, RZ, UR5 ;  /* 0x00000005ff007e24 */ /* 0x008fce000f8e00ff */
.L_x_45:
[----:B-1----:R1:W2:Y:S02]  /*2750*/  SYNCS.PHASECHK.TRANS64.TRYWAIT P0, [R0+URZ], R2 ;  /* 0x00000002000075a7 */ /* 0x0022a400080011ff */
[----:B--2---:R-:W-:Y:S05]  /*2760*/  @!P0 NANOSLEEP.SYNCS 0x989680 ;  /* 0x009896800000895d */ /* 0x004fea0003900000 */
[----:B------:R-:W2:Y:S02]  /*2770*/  @!P0 SYNCS.PHASECHK.TRANS64 P0, [R0+URZ], R2 ;  /* 0x00000002000085a7 */ /* 0x000ea400080010ff */
[----:B--2---:R-:W-:Y:S05]  /*2780*/  @P0 EXIT ;  /* 0x000000000000094d */ /* 0x004fea0003800000 */
[----:B------:R-:W-:Y:S05]  /*2790*/  BRA `(.L_x_45) ;  /* 0xfffffffc00ec7947 */ /* 0x000fea000383ffff */
.L_x_22:
[----:B------:R-:W-:-:S04]  /*27a0*/  UISETP.NE.AND UP1, UPT, UR37, URZ, UPT ;  /* 0x000000ff2500728c */ /* 0x000fc8000bf25270 */
[----:B------:R-:W-:-:S09]  /*27b0*/  UISETP.NE.OR UP1, UPT, UR10, 0x1, UP1 ;  /* 0x000000010a00788c */ /* 0x000fd20008f25670 */
[----:B------:R-:W-:Y:S05]  /*27c0*/  BRA.U UP1, `(.L_x_46) ;  /* 0x00000005014c7547 */ /* 0x000fea000b800000 */
[----:B------:R-:W-:Y:S01]  /*27d0*/  HFMA2 R11, -RZ, RZ, 0, 0 ;  /* 0x00000000ff0b7431 */ /* 0x000fe200000001ff */
[----:B------:R-:W-:Y:S01]  /*27e0*/  ISETP.GE.U32.AND P2, PT, R10, 0x2, PT ;  /* 0x000000020a00780c */ /* 0x000fe20003f46070 */
[----:B------:R-:W-:Y:S01]  /*27f0*/  IMAD.MOV.U32 R12, RZ, RZ, 0x1 ;  /* 0x00000001ff0c7424 */ /* 0x000fe200078e00ff */
[----:B------:R-:W-:Y:S01]  /*2800*/  CS2R R8, SRZ ;  /* 0x0000000000087805 */ /* 0x000fe2000001ff00 */
[----:B------:R-:W-:Y:S01]  /*2810*/  IMAD.MOV.U32 R3, RZ, RZ, RZ ;  /* 0x000000ffff037224 */ /* 0x000fe200078e00ff */
[----:B------:R-:W-:Y:S01]  /*2820*/  UMOV UR4, 0x400 ;  /* 0x0000040000047882 */ /* 0x000fe20000000000 */
[----:B------:R-:W-:Y:S01]  /*2830*/  UMOV UR6, URZ ;  /* 0x000000ff00067c82 */ /* 0x000fe20008000000 */
[----:B------:R-:W-:-:S12]  /*2840*/  ULEA UR37, UR37, UR4, 0x18 ;  /* 0x0000000425257291 */ /* 0x000fd8000f8ec0ff */
.L_x_50:
[----:B------:R-:W-:Y:S02]  /*2850*/  LEA R0, R3, UR37, 0x3 ;  /* 0x0000002503007c11 */ /* 0x000fe4000f8e18ff */
[----:B------:R-:W-:-:S03]  /*2860*/  SHF.L.U32 R4, R8, 0x1f, RZ ;  /* 0x0000001f08047819 */ /* 0x000fc600000006ff */
[----:B------:R-:W-:Y:S01]  /*2870*/  VIADD R5, R0, 0xf0 ;  /* 0x000000f000057836 */ /* 0x000fe20000000000 */
[----:B------:R-:W1:Y:S02]  /*2880*/  SYNCS.PHASECHK.TRANS64.TRYWAIT P0, [R0+URZ+0xe0], R4 ;  /* 0x0000e004000075a7 */ /* 0x000e6400080011ff */
[----:B-1----:R-:W-:Y:S05]  /*2890*/  @!P0 BRA `(.L_x_47) ;  /* 0x0000006c00148947 */ /* 0x002fea0003800000 */
.L_x_156:
[----:B------:R-:W-:Y:S01]  /*28a0*/  ULEA UR5, UR6, UR37, 0x3 ;  /* 0x0000002506057291 */ /* 0x000fe2000f8e18ff */
[----:B-1----:R-:W-:Y:S01]  /*28b0*/  PRMT R0, RZ, 0x654, R5 ;  /* 0x00000654ff007816 */ /* 0x002fe20000000005 */
[----:B------:R-:W-:Y:S01]  /*28c0*/  @!P2 IMAD.MOV.U32 R4, RZ, RZ, 0x10 ;  /* 0x00000010ff04a424 */ /* 0x000fe200078e00ff */
[----:B------:R-:W-:Y:S01]  /*28d0*/  SHF.L.U32 R5, R12, 0x1f, RZ ;  /* 0x0000001f0c057819 */ /* 0x000fe200000006ff */
[----:B------:R-:W-:Y:S01]  /*28e0*/  UIADD3 UR4, UPT, UPT, UR5, 0x80, URZ ;  /* 0x0000008005047890 */ /* 0x000fe2000fffe0ff */
[----:B------:R1:W-:Y:S05]  /*28f0*/  SYNCS.ARRIVE.TRANS64.RED.A1T0 RZ, [R0+URZ], RZ ;  /* 0x000000ff00ff79a7 */ /* 0x0003ea00081004ff */
[----:B------:R-:W-:Y:S01]  /*2900*/  IMAD.U32 R6, RZ, RZ, UR4 ;  /* 0x00000004ff067e24 */ /* 0x000fe2000f8e00ff */
[----:B------:R-:W2:Y:S04]  /*2910*/  SYNCS.PHASECHK.TRANS64.TRYWAIT P0, [UR5+0x90], R5 ;  /* 0x00009005ff0075a7 */ /* 0x000ea80008001105 */
[----:B------:R-:W-:Y:S01]  /*2920*/  PRMT R6, R10, 0x654, R6 ;  /* 0x000006540a067816 */ /* 0x000fe20000000006 */
[----:B-12---:R-:W-:Y:S06]  /*2930*/  @!P0 BRA `(.L_x_48) ;  /* 0x0000006c00008947 */ /* 0x006fec0003800000 */
.L_x_158:
[----:B------:R-:W-:Y:S01]  /*2940*/  ULEA UR4, UR6, UR37, 0x4 ;  /* 0x0000002506047291 */ /* 0x000fe2000f8e20ff */
[----:B------:R-:W-:Y:S01]  /*2950*/  SEL R2, R6, R2, !P2 ;  /* 0x0000000206027207 */ /* 0x000fe20005000000 */
[----:B------:R-:W-:Y:S01]  /*2960*/  UIADD3 UR5, UPT, UPT, UR5, 0x80, URZ ;  /* 0x0000008005057890 */ /* 0x000fe2000fffe0ff */
[----:B-1----:R-:W-:Y:S01]  /*2970*/  LEA R0, R11, UR37, 0x3 ;  /* 0x000000250b007c11 */ /* 0x002fe2000f8e18ff */
[----:B------:R-:W-:Y:S01]  /*2980*/  UIADD3 UR4, UPT, UPT, UR4, 0x110, URZ ;  /* 0x0000011004047890 */ /* 0x000fe2000fffe0ff */
[----:B------:R1:W-:Y:S01]  /*2990*/  @!P2 SYNCS.ARRIVE.TRANS64.RED RZ, [R2+URZ], R4 ;  /* 0x0000000402ffa9a7 */ /* 0x0003e200080004ff */
[----:B------:R-:W-:Y:S01]  /*29a0*/  UIADD3 UR6, UPT, UPT, UR6, 0x1, URZ ;  /* 0x0000000106067890 */ /* 0x000fe2000fffe0ff */
[----:B------:R-:W-:-:S03]  /*29b0*/  VIADD R3, R3, 0x1 ;  /* 0x0000000103037836 */ /* 0x000fc60000000000 */
[----:B------:R-:W-:Y:S02]  /*29c0*/  UISETP.NE.AND UP0, UPT, UR6, 0x2, UPT ;  /* 0x000000020600788c */ /* 0x000fe4000bf05270 */
[----:B------:R-:W-:Y:S01]  /*29d0*/  ISETP.NE.AND P0, PT, R3, 0x2, PT ;  /* 0x000000020300780c */ /* 0x000fe20003f05270 */
[----:B------:R-:W-:Y:S06]  /*29e0*/  UGETNEXTWORKID.BROADCAST [UR4], [UR5] ;  /* 0x00000000040073ca */ /* 0x000fec0008000100 */
[----:B------:R-:W-:Y:S02]  /*29f0*/  USEL UR4, URZ, 0x1, UP0 ;  /* 0x00000001ff047887 */ /* 0x000fe40008000000 */
[----:B------:R-:W-:-:S04]  /*2a00*/  USEL UR6, UR6, URZ, UP0 ;  /* 0x000000ff06067287 */ /* 0x000fc80008000000 */
[----:B------:R-:W-:Y:S02]  /*2a10*/  LOP3.LUT R12, R12, UR4, RZ, 0x3c, !PT ;  /* 0x000000040c0c7c12 */ /* 0x000fe4000f8e3cff */
[----:B-1----:R-:W-:-:S04]  /*2a20*/  SHF.L.U32 R4, R9, 0x1f, RZ ;  /* 0x0000001f09047819 */ /* 0x002fc800000006ff */
[----:B------:R-:W1:Y:S02]  /*2a30*/  SYNCS.PHASECHK.TRANS64.TRYWAIT P1, [R0+URZ+0x80], R4 ;  /* 0x00008004000075a7 */ /* 0x000e6400080211ff */
[----:B-1----:R-:W-:Y:S05]  /*2a40*/  @!P1 BRA `(.L_x_49) ;  /* 0x0000006800d49947 */ /* 0x002fea0003800000 */
.L_x_159:
[----:B-1----:R-:W-:Y:S01]  /*2a50*/  LEA R4, R11, UR37, 0x4 ;  /* 0x000000250b047c11 */ /* 0x002fe2000f8e20ff */
[----:B------:R-:W-:Y:S01]  /*2a60*/  VIADD R0, R0, 0x90 ;  /* 0x0000009000007836 */ /* 0x000fe20000000000 */
[----:B------:R-:W-:Y:S01]  /*2a70*/  SEL R3, R3, RZ, P0 ;  /* 0x000000ff03037207 */ /* 0x000fe20000000000 */
[----:B------:R-:W-:-:S03]  /*2a80*/  VIADD R11, R11, 0x1 ;  /* 0x000000010b0b7836 */ /* 0x000fc60000000000 */
[----:B------:R-:W1:Y:S01]  /*2a90*/  LDS.128 R4, [R4+0x110] ;  /* 0x0001100004047984 */ /* 0x000e620000000c00 */
[----:B------:R-:W-:Y:S02]  /*2aa0*/  PRMT R0, RZ, 0x654, R0 ;  /* 0x00000654ff007816 */ /* 0x000fe40000000000 */
[C---:B------:R-:W-:Y:S01]  /*2ab0*/  ISETP.NE.AND P1, PT, R11.reuse, 0x2, PT ;  /* 0x000000020b00780c */ /* 0x040fe20003f25270 */
[----:B------:R-:W-:Y:S01]  /*2ac0*/  @!PT LDS RZ, [RZ] ;  /* 0x00000000fffff984 */ /* 0x000fe20000000800 */
[----:B------:R-:W-:Y:S01]  /*2ad0*/  @!PT LDS RZ, [RZ] ;  /* 0x00000000fffff984 */ /* 0x000fe20000000800 */
[----:B------:R-:W-:Y:S01]  /*2ae0*/  @!PT LDS RZ, [RZ] ;  /* 0x00000000fffff984 */ /* 0x000fe20000000800 */
[----:B------:R-:W-:Y:S01]  /*2af0*/  @!PT LDS RZ, [RZ] ;  /* 0x00000000fffff984 */ /* 0x000fe20000000800 */
[----:B------:R2:W-:Y:S06]  /*2b00*/  MEMBAR.ALL.CTA ;  /* 0x0000000000007992 */ /* 0x0005ec0000008000 */
[----:B--2---:R-:W2:Y:S01]  /*2b10*/  FENCE.VIEW.ASYNC.S ;  /* 0x00000000000073c6 */ /* 0x004ea20000000000 */
[----:B------:R-:W-:Y:S01]  /*2b20*/  SEL R11, R11, RZ, P1 ;  /* 0x000000ff0b0b7207 */ /* 0x000fe20000800000 */
[----:B--2---:R2:W-:Y:S01]  /*2b30*/  SYNCS.ARRIVE.TRANS64.RED.A1T0 RZ, [R0+URZ], RZ ;  /* 0x000000ff00ff79a7 */ /* 0x0045e200081004ff */
[----:B-1----:R-:W-:-:S02]  /*2b40*/  LOP3.LUT P3, RZ, R6, 0x1, RZ, 0xc0, !PT ;  /* 0x0000000106ff7812 */ /* 0x002fc4000786c0ff */
[----:B------:R-:W-:-:S04]  /*2b50*/  SEL R4, RZ, 0x1, P1 ;  /* 0x00000001ff047807 */ /* 0x000fc80000800000 */
[----:B------:R-:W-:Y:S02]  /*2b60*/  LOP3.LUT R9, R9, R4, RZ, 0x3c, !PT ;  /* 0x0000000409097212 */ /* 0x000fe400078e3cff */
[----:B--2---:R-:W-:-:S04]  /*2b70*/  SEL R0, RZ, 0x1, P0 ;  /* 0x00000001ff007807 */ /* 0x004fc80000000000 */
[----:B------:R-:W-:Y:S01]  /*2b80*/  LOP3.LUT R8, R8, R0, RZ, 0x3c, !PT ;  /* 0x0000000008087212 */ /* 0x000fe200078e3cff */
[----:B------:R-:W-:Y:S06]  /*2b90*/  @P3 BRA `(.L_x_50) ;  /* 0xfffffffc002c3947 */ /* 0x000fec000383ffff */
[----:B------:R-:W-:Y:S01]  /*2ba0*/  ULEA UR5, UR6, UR37, 0x3 ;  /* 0x0000002506057291 */ /* 0x000fe2000f8e18ff */
[----:B------:R-:W-:-:S08]  /*2bb0*/  SHF.L.U32 R2, R12, 0x1f, RZ ;  /* 0x0000001f0c027819 */ /* 0x000fd000000006ff */
[----:B------:R-:W1:Y:S02]  /*2bc0*/  SYNCS.PHASECHK.TRANS64 P0, [UR5+0x90], R2 ;  /* 0x00009002ff0075a7 */ /* 0x000e640008001005 */
[----:B-1----:R-:W-:Y:S05]  /*2bd0*/  @P0 BRA `(.L_x_51) ;  /* 0x0000000000080947 */ /* 0x002fea0003800000 */
[----:B------:R-:W1:Y:S02]  /*2be0*/  SYNCS.PHASECHK.TRANS64.TRYWAIT P0, [UR5+0x90], R2 ;  /* 0x00009002ff0075a7 */ /* 0x000e640008001105 */
[----:B-1----:R-:W-:Y:S05]  /*2bf0*/  @!P0 BRA `(.L_x_52) ;  /* 0x00000068007c8947 */ /* 0x002fea0003800000 */
.L_x_51:
[----:B------:R-:W-:-:S04]  /*2c00*/  UIADD3 UR4, UPT, UPT, UR6, 0x1, URZ ;  /* 0x0000000106047890 */ /* 0x000fc8000fffe0ff */
[----:B------:R-:W-:-:S04]  /*2c10*/  UISETP.NE.AND UP0, UPT, UR4, 0x2, UPT ;  /* 0x000000020400788c */ /* 0x000fc8000bf05270 */
[----:B------:R-:W-:Y:S02]  /*2c20*/  USEL UR7, URZ, 0x1, UP0 ;  /* 0x00000001ff077887 */ /* 0x000fe40008000000 */
[----:B------:R-:W-:-:S04]  /*2c30*/  USEL UR4, UR4, URZ, UP0 ;  /* 0x000000ff04047287 */ /* 0x000fc80008000000 */
[----:B------:R-:W-:Y:S01]  /*2c40*/  ULEA UR4, UR4, UR37, 0x3 ;  /* 0x0000002504047291 */ /* 0x000fe2000f8e18ff */
[----:B-1----:R-:W-:-:S04]  /*2c50*/  LOP3.LUT R2, R12, UR7, RZ, 0x3c, !PT ;  /* 0x000000070c027c12 */ /* 0x002fc8000f8e3cff */
[----:B------:R-:W-:-:S04]  /*2c60*/  SHF.L.U32 R0, R2, 0x1f, RZ ;  /* 0x0000001f02007819 */ /* 0x000fc800000006ff */
[----:B------:R-:W1:Y:S02]  /*2c70*/  SYNCS.PHASECHK.TRANS64 P0, [UR4+0x90], R0 ;  /* 0x00009000ff0075a7 */ /* 0x000e640008001004 */
[----:B-1----:R-:W-:Y:S05]  /*2c80*/  @P0 EXIT ;  /* 0x000000000000094d */ /* 0x002fea0003800000 */
[----:B------:R-:W-:Y:S02]  /*2c90*/  SHF.L.U32 R2, R2, 0x1f, RZ ;  /* 0x0000001f02027819 */ /* 0x000fe400000006ff */
[----:B------:R-:W-:-:S07]  /*2ca0*/  MOV R0, UR4 ;  /* 0x0000000400007c02 */ /* 0x000fce0008000f00 */
.L_x_53:
[----:B-1----:R1:W2:Y:S02]  /*2cb0*/  SYNCS.PHASECHK.TRANS64.TRYWAIT P0, [R0+URZ+0x90], R2 ;  /* 0x00009002000075a7 */ /* 0x0022a400080011ff */
[----:B--2---:R-:W-:Y:S05]  /*2cc0*/  @!P0 NANOSLEEP.SYNCS 0x989680 ;  /* 0x009896800000895d */ /* 0x004fea0003900000 */
[----:B------:R-:W2:Y:S02]  /*2cd0*/  @!P0 SYNCS.PHASECHK.TRANS64 P0, [R0+URZ+0x90], R2 ;  /* 0x00009002000085a7 */ /* 0x000ea400080010ff */
[----:B--2---:R-:W-:Y:S05]  /*2ce0*/  @P0 EXIT ;  /* 0x000000000000094d */ /* 0x004fea0003800000 */
[----:B------:R-:W-:Y:S05]  /*2cf0*/  BRA `(.L_x_53) ;  /* 0xfffffffc00ec7947 */ /* 0x000fea000383ffff */
.L_x_46:
[----:B------:R-:W-:Y:S05]  /*2d00*/  BRA.U UP4, `(.L_x_54) ;  /* 0x0000001104a07547 */ /* 0x000fea000b800000 */
[----:B------:R-:W-:Y:S01]  /*2d10*/  UMOV UR6, 0x40 ;  /* 0x0000004000067882 */ /* 0x000fe20000000000 */
[----:B------:R-:W-:Y:S01]  /*2d20*/  NOP ;  /* 0x0000000000007918 */ /* 0x000fe20000000000 */
[----:B------:R-:W-:Y:S01]  /*2d30*/  ULEA UR6, UR37, UR6, 0x18 ;  /* 0x0000000625067291 */ /* 0x000fe2000f8ec0ff */
[----:B------:R-:W-:Y:S02]  /*2d40*/  UMOV UR7, 0x400 ;  /* 0x0000040000077882 */ /* 0x000fe40000000000 */
[----:B------:R-:W-:-:S06]  /*2d50*/  ULEA UR37, UR37, UR7, 0x18 ;  /* 0x0000000725257291 */ /* 0x000fcc000f8ec0ff */
[----:B------:R-:W1:Y:S02]  /*2d60*/  LDS.U8 R2, [UR6+0x1c] ;  /* 0x00001c06ff027984 */ /* 0x000e640008000000 */
[----:B-1----:R-:W-:-:S13]  /*2d70*/  ISETP.NE.AND P0, PT, R2, RZ, PT ;  /* 0x000000ff0200720c */ /* 0x002fda0003f05270 */
[----:B------:R-:W-:Y:S05]  /*2d80*/  @P0 BRA `(.L_x_55) ;  /* 0x0000000400080947 */ /* 0x000fea0003800000 */
[----:B------:R-:W-:Y:S02]  /*2d90*/  UISETP.NE.U32.AND UP0, UPT, UR5, 0x1, UPT ;  /* 0x000000010500788c */ /* 0x000fe4000bf05070 */
[----:B------:R-:W-:-:S07]  /*2da0*/  UIADD3 UR8, UPT, UPT, UR6, 0x8, URZ ;  /* 0x0000000806087890 */ /* 0x000fce000fffe0ff */
[----:B------:R-:W-:Y:S05]  /*2db0*/  BRA.U !UP0, `(.L_x_56) ;  /* 0x00000001089c7547 */ /* 0x000fea000b800000 */
[----:B------:R-:W-:Y:S01]  /*2dc0*/  ELECT P0, URZ, PT ;  /* 0x0000000000ff782f */ /* 0x000fe20003800000 */
[----:B------:R-:W-:-:S12]  /*2dd0*/  BSSY B0, `(.L_x_56) ;  /* 0x0000025000007945 */ /* 0x000fd80003800000 */
[----:B------:R-:W-:Y:S05]  /*2de0*/  @!P0 BRA `(.L_x_57) ;  /* 0x00000000008c8947 */ /* 0x000fea0003800000 */
[----:B------:R-:W-:-:S05]  /*2df0*/  UMOV UR7, 0x10 ;  /* 0x0000001000077882 */ /* 0x000fca0000000000 */
[----:B------:R-:W-:Y:S04]  /*2e00*/  DEPBAR.LE SB1, 0x36 ;  /* 0x00009d800000791a */ /* 0x000fe80000000000 */
[----:B------:R-:W1:Y:S02]  /*2e10*/  UTCATOMSWS.2CTA.FIND_AND_SET.ALIGN UP1, UR7, UR7 ;  /* 0x00000007000775e3 */ /* 0x000e640008220800 */
[----:B-1----:R-:W-:Y:S01]  /*2e20*/  MOV R10, UR7 ;  /* 0x00000007000a7c02 */ /* 0x002fe20008000f00 */
[----:B------:R-:W-:Y:S06]  /*2e30*/  BRA.U UP1, `(.L_x_58) ;  /* 0x0000000101187547 */ /* 0x000fec000b800000 */
.L_x_59:
[----:B------:R-:W-:Y:S05]  /*2e40*/  NANOSLEEP 0x64 ;  /* 0x000000640000795d */ /* 0x000fea0003800000 */
[----:B------:R-:W-:-:S05]  /*2e50*/  UMOV UR7, 0x10 ;  /* 0x0000001000077882 */ /* 0x000fca0000000000 */
[----:B------:R-:W-:Y:S04]  /*2e60*/  DEPBAR.LE SB1, 0x36 ;  /* 0x00009d800000791a */ /* 0x000fe80000000000 */
[----:B------:R-:W1:Y:S02]  /*2e70*/  UTCATOMSWS.2CTA.FIND_AND_SET.ALIGN UP1, UR7, UR7 ;  /* 0x00000007000775e3 */ /* 0x000e640008220800 */
[----:B-1----:R-:W-:Y:S01]  /*2e80*/  MOV R10, UR7 ;  /* 0x00000007000a7c02 */ /* 0x002fe20008000f00 */
[----:B------:R-:W-:Y:S05]  /*2e90*/  BRA.U !UP1, `(.L_x_59) ;  /* 0xfffffffd09e87547 */ /* 0x000fea000b83ffff */
.L_x_58:
[----:B------:R-:W1:Y:S01]  /*2ea0*/  LDS R5, [UR6+0x10] ;  /* 0x00001006ff057984 */ /* 0x000e620008000800 */
[----:B------:R-:W-:Y:S01]  /*2eb0*/  IMAD.U32 R3, RZ, RZ, UR37 ;  /* 0x00000025ff037e24 */ /* 0x000fe2000f8e00ff */
[----:B------:R-:W-:-:S03]  /*2ec0*/  MOV R2, UR4 ;  /* 0x0000000400027c02 */ /* 0x000fc60008000f00 */
[----:B------:R-:W-:Y:S01]  /*2ed0*/  VIADD R3, R3, 0x130 ;  /* 0x0000013003037836 */ /* 0x000fe20000000000 */
[----:B-1----:R-:W-:-:S04]  /*2ee0*/  SHF.L.U32 R5, R5, 0x1f, RZ ;  /* 0x0000001f05057819 */ /* 0x002fc800000006ff */
[----:B------:R-:W1:Y:S02]  /*2ef0*/  SYNCS.PHASECHK.TRANS64.TRYWAIT P0, [UR6+0x8], R5 ;  /* 0x00000805ff0075a7 */ /* 0x000e640008001106 */
[----:B-1----:R-:W-:Y:S05]  /*2f00*/  @P0 BRA `(.L_x_60) ;  /* 0x0000000000080947 */ /* 0x002fea0003800000 */
[----:B------:R-:W1:Y:S02]  /*2f10*/  SYNCS.PHASECHK.TRANS64.TRYWAIT P0, [UR6+0x8], R5 ;  /* 0x00000805ff0075a7 */ /* 0x000e640008001106 */
[----:B-1----:R-:W-:Y:S05]  /*2f20*/  @!P0 BRA `(.L_x_61) ;  /* 0x0000006400c88947 */ /* 0x002fea0003800000 */
.L_x_60:
[----:B-1----:R-:W-:Y:S01]  /*2f30*/  HFMA2 R4, -RZ, RZ, 0, 5.9604644775390625e-08 ;  /* 0x00000001ff047431 */ /* 0x002fe200000001ff */
[----:B------:R-:W-:Y:S01]  /*2f40*/  UPRMT UR7, UR4, 0x654, UR8 ;  /* 0x0000065404077896 */ /* 0x000fe20008000008 */
[----:B------:R-:W-:Y:S01]  /*2f50*/  IMAD.MOV.U32 R7, RZ, RZ, 0xffff ;  /* 0x0000ffffff077424 */ /* 0x000fe200078e00ff */
[----:B------:R-:W-:Y:S01]  /*2f60*/  PRMT R2, R2, 0x654, R3 ;  /* 0x0000065402027816 */ /* 0x000fe20000000003 */
[----:B------:R-:W-:Y:S02]  /*2f70*/  IMAD.MOV.U32 R5, RZ, RZ, 0x4 ;  /* 0x00000004ff057424 */ /* 0x000fe400078e00ff */
[----:B------:R-:W-:Y:S01]  /*2f80*/  IMAD.SHL.U32 R9, R10, 0x20, RZ ;  /* 0x000000200a097824 */ /* 0x000fe200078e00ff */
[----:B------:R-:W-:Y:S02]  /*2f90*/  MOV R3, UR7 ;  /* 0x0000000700037c02 */ /* 0x000fe40008000f00 */
[-C--:B------:R-:W-:Y:S01]  /*2fa0*/  SHF.L.U32 R7, R7, R10.reuse, RZ ;  /* 0x0000000a07077219 */ /* 0x080fe200000006ff */
[----:B------:R1:W-:Y:S01]  /*2fb0*/  SYNCS.ARRIVE.TRANS64.RED RZ, [UR7], R5 ;  /* 0x00000005ffff79a7 */ /* 0x0003e20008000407 */
[----:B------:R-:W-:Y:S01]  /*2fc0*/  SHF.L.U32 R6, R4, R10, RZ ;  /* 0x0000000a04067219 */ /* 0x000fe200000006ff */
[----:B------:R1:W-:Y:S04]  /*2fd0*/  STS [UR37+0x130], R9 ;  /* 0x00013009ff007988 */ /* 0x0003e80008000825 */
[----:B------:R1:W-:Y:S04]  /*2fe0*/  STAS [R2.64], R10 ;  /* 0x0000000a02007dbd */ /* 0x0003e8000c0008ff */
[----:B------:R1:W-:Y:S04]  /*2ff0*/  ATOMS.OR RZ, [UR6+0x14], R7 ;  /* 0x00001407ffff798c */ /* 0x0003e8000b000006 */
[----:B------:R1:W-:Y:S04]  /*3000*/  ATOMS.OR RZ, [UR6+0x18], R6 ;  /* 0x00001806ffff798c */ /* 0x0003e8000b000006 */
[----:B------:R1:W-:Y:S02]  /*3010*/  ATOMS.XOR RZ, [UR6+0x10], R4 ;  /* 0x00001004ffff798c */ /* 0x0003e4000b800006 */
.L_x_57:
[----:B------:R-:W-:Y:S05]  /*3020*/  BSYNC B0 ;  /* 0x0000000000007941 */ /* 0x000fea0003800000 */
.L_x_56:
[----:B------:R-:W-:Y:S05]  /*3030*/  BRA.U UP0, `(.L_x_62) ;  /* 0x00000001006c7547 */ /* 0x000fea000b800000 */
[----:B------:R-:W-:-:S03]  /*3040*/  UMOV UR7, 0xffffffff ;  /* 0xffffffff00077882 */ /* 0x000fc60000000000 */
[----:B------:R-:W-:Y:S05]  /*3050*/  BRA.DIV UR7, `(.L_x_63) ;  /* 0x0000006607947947 */ /* 0x000fea000b800000 */
[----:B------:R-:W-:-:S13]  /*3060*/  ELECT P6, URZ, PT ;  /* 0x0000000000ff782f */ /* 0x000fda00038c0000 */
.L_x_163:
[----:B------:R-:W-:Y:S05]  /*3070*/  @!P6 BRA `(.L_x_62) ;  /* 0x00000000005ce947 */ /* 0x000fea0003800000 */
[----:B-1----:R-:W1:Y:S02]  /*3080*/  LDS R3, [UR6+0x10] ;  /* 0x00001006ff037984 */ /* 0x002e640008000800 */
[----:B-1----:R-:W-:-:S04]  /*3090*/  SHF.L.U32 R3, R3, 0x1f, RZ ;  /* 0x0000001f03037819 */ /* 0x002fc800000006ff */
[----:B------:R-:W1:Y:S02]  /*30a0*/  SYNCS.PHASECHK.TRANS64.TRYWAIT P0, [UR6+0x8], R3 ;  /* 0x00000803ff0075a7 */ /* 0x000e640008001106 */
[----:B-1----:R-:W-:Y:S05]  /*30b0*/  @P0 BRA `(.L_x_64) ;  /* 0x0000000000080947 */ /* 0x002fea0003800000 */
[----:B------:R-:W1:Y:S02]  /*30c0*/  SYNCS.PHASECHK.TRANS64.TRYWAIT P0, [UR6+0x8], R3 ;  /* 0x00000803ff0075a7 */ /* 0x000e640008001106 */
[----:B-1----:R-:W-:Y:S05]  /*30d0*/  @!P0 BRA `(.L_x_65) ;  /* 0x0000006400948947 */ /* 0x002fea0003800000 */
.L_x_64:
[----:B------:R-:W2:Y:S01]  /*30e0*/  LDS R5, [UR37+0x130] ;  /* 0x00013025ff057984 */ /* 0x000ea20008000800 */
[----:B-1----:R-:W-:Y:S02]  /*30f0*/  HFMA2 R2, -RZ, RZ, 0, 5.9604644775390625e-08 ;  /* 0x00000001ff027431 */ /* 0x002fe400000001ff */
[----:B------:R-:W-:Y:S01]  /*3100*/  IMAD.MOV.U32 R3, RZ, RZ, 0xffff ;  /* 0x0000ffffff037424 */ /* 0x000fe200078e00ff */
[----:B------:R-:W-:Y:S01]  /*3110*/  UPRMT UR7, UR4, 0x654, UR8 ;  /* 0x0000065404077896 */ /* 0x000fe20008000008 */
[----:B--2---:R-:W-:-:S03]  /*3120*/  IMAD.SHL.U32 R4, R5, 0x20, RZ ;  /* 0x0000002005047824 */ /* 0x004fc600078e00ff */
[-C--:B------:R-:W-:Y:S02]  /*3130*/  SHF.L.U32 R3, R3, R5.reuse, RZ ;  /* 0x0000000503037219 */ /* 0x080fe400000006ff */
[----:B------:R-:W-:Y:S01]  /*3140*/  SHF.L.U32 R5, R2, R5, RZ ;  /* 0x0000000502057219 */ /* 0x000fe200000006ff */
[----:B------:R2:W-:Y:S04]  /*3150*/  STS [UR37+0x130], R4 ;  /* 0x00013004ff007988 */ /* 0x0005e80008000825 */
[----:B------:R2:W-:Y:S04]  /*3160*/  ATOMS.OR RZ, [UR6+0x14], R3 ;  /* 0x00001403ffff798c */ /* 0x0005e8000b000006 */
[----:B------:R2:W-:Y:S01]  /*3170*/  ATOMS.OR RZ, [UR6+0x18], R5 ;  /* 0x00001805ffff798c */ /* 0x0005e2000b000006 */
[----:B------:R-:W-:Y:S03]  /*3180*/  SYNCS.ARRIVE.TRANS64.RED.A1T0 RZ, [UR7], RZ ;  /* 0x000000ffffff79a7 */ /* 0x000fe60008100407 */
[----:B------:R2:W-:Y:S01]  /*3190*/  ATOMS.XOR RZ, [UR6+0x10], R2 ;  /* 0x00001002ffff798c */ /* 0x0005e2000b800006 */
[----:B------:R-:W-:Y:S05]  /*31a0*/  BRA `(.L_x_62) ;  /* 0x0000000000107947 */ /* 0x000fea0003800000 */
.L_x_55:
[----:B------:R-:W-:-:S05]  /*31b0*/  MOV R2, 0xffffffff ;  /* 0xffffffff00027802 */ /* 0x000fca0000000f00 */
[----:B------:R1:W-:Y:S02]  /*31c0*/  STS [UR37+0x130], R2 ;  /* 0x00013002ff007988 */ /* 0x0003e40008000825 */
[----:B-1----:R-:W-:Y:S02]  /*31d0*/  MOV R2, 0x31f0 ;  /* 0x000031f000027802 */ /* 0x002fe40000000f00 */
[----:B-----5:R-:W-:Y:S05]  /*31e0*/  CALL.REL.NOINC `($__internal_1_$__cuda_sm10x_tcgen05_guardrail_trap_phase_invalid_during_alloc) ;  /* 0x0000006c00687944 */ /* 0x020fea0003c00000 */
.L_x_62:
[----:B------:R-:W-:Y:S05]  /*31f0*/  WARPSYNC.ALL ;  /* 0x0000000000007948 */ /* 0x000fea0003800000 */
[----:B------:R-:W3:Y:S01]  /*3200*/  S2UR UR8, SR_CgaCtaId ;  /* 0x00000000000879c3 */ /* 0x000ee20000008800 */
[----:B------:R-:W-:Y:S01]  /*3210*/  UMOV UR6, 0x400 ;  /* 0x0000040000067882 */ /* 0x000fe20000000000 */
[----:B------:R-:W-:-:S06]  /*3220*/  NOP ;  /* 0x0000000000007918 */ /* 0x000fcc0000000000 */
[----:B------:R-:W-:Y:S06]  /*3230*/  BAR.ARV 0x6, 0xa0 ;  /* 0x0182800000007b1d */ /* 0x000fec0000002000 */
[----:B------:R-:W-:Y:S01]  /*3240*/  LOP3.LUT R0, R0, 0xffff, RZ, 0xc0, !PT ;  /* 0x0000ffff00007812 */ /* 0x000fe200078ec0ff */
[----:B-1----:R-:W-:Y:S01]  /*3250*/  IMAD.MOV.U32 R9, RZ, RZ, 0x1 ;  /* 0x00000001ff097424 */ /* 0x002fe200078e00ff */
[----:B------:R-:W-:Y:S01]  /*3260*/  LOP3.LUT R8, R8, 0xffff, RZ, 0xc0, !PT ;  /* 0x0000ffff08087812 */ /* 0x000fe200078ec0ff */
[----:B------:R-:W-:Y:S01]  /*3270*/  UMOV UR22, URZ ;  /* 0x000000ff00167c82 */ /* 0x000fe20008000000 */
[----:B------:R-:W-:Y:S01]  /*3280*/  R2UR UR12, R0 ;  /* 0x00000000000c72ca */ /* 0x000fe200000e0000 */
[----:B------:R-:W-:Y:S01]  /*3290*/  UMOV UR21, URZ ;  /* 0x000000ff00157c82 */ /* 0x000fe20008000000 */
[----:B------:R-:W-:Y:S01]  /*32a0*/  R2UR UR13, R8 ;  /* 0x00000000080d72ca */ /* 0x000fe200000e0000 */
[----:B------:R-:W-:Y:S01]  /*32b0*/  IMAD.MOV.U32 R8, RZ, RZ, RZ ;  /* 0x000000ffff087224 */ /* 0x000fe200078e00ff */
[----:B------:R-:W-:Y:S01]  /*32c0*/  UMOV UR20, URZ ;  /* 0x000000ff00147c82 */ /* 0x000fe20008000000 */
[----:B------:R-:W-:-:S02]  /*32d0*/  UISETP.NE.AND UP2, UPT, UR5, URZ, UPT ;  /* 0x000000ff0500728c */ /* 0x000fc4000bf45270 */
[----:B---3--:R-:W-:Y:S01]  /*32e0*/  ULEA UR8, UR8, UR6, 0x18 ;  /* 0x0000000608087291 */ /* 0x008fe2000f8ec0ff */
[----:B------:R-:W1:Y:S03]  /*32f0*/  LDCU UR6, c[0x0][0x38c] ;  /* 0x00007180ff0677ac */ /* 0x000e660008000800 */
[----:B------:R-:W-:Y:S02]  /*3300*/  UIADD3 UR14, UPT, UPT, UR8, 0x8400, URZ ;  /* 0x00008400080e7890 */ /* 0x000fe4000fffe0ff */
[----:B------:R-:W-:-:S03]  /*3310*/  UIADD3 UR15, UPT, UPT, UR8, 0xe400, URZ ;  /* 0x0000e400080f7890 */ /* 0x000fc6000fffe0ff */
[----:B--2---:R-:W2:Y:S01]  /*3320*/  LDS R2, [UR8+0x130] ;  /* 0x00013008ff027984 */ /* 0x004ea20008000800 */
[----:B------:R-:W-:Y:S02]  /*3330*/  USHF.R.U32.HI UR14, URZ, 0x4, UR14 ;  /* 0x00000004ff0e7899 */ /* 0x000fe4000801160e */
[----:B------:R-:W-:Y:S02]  /*3340*/  USHF.R.U32.HI UR15, URZ, 0x4, UR15 ;  /* 0x00000004ff0f7899 */ /* 0x000fe4000801160f */
[----:B------:R-:W-:Y:S02]  /*3350*/  ULOP3.LUT UR14, UR14, 0x3fff, URZ, 0xc0, !UPT ;  /* 0x00003fff0e0e7892 */ /* 0x000fe4000f8ec0ff */
[----:B------:R-:W-:Y:S02]  /*3360*/  ULOP3.LUT UR15, UR15, 0x3fff, URZ, 0xc0, !UPT ;  /* 0x00003fff0f0f7892 */ /* 0x000fe4000f8ec0ff */
[----:B------:R-:W-:Y:S02]  /*3370*/  ULOP3.LUT UR14, UR14, 0x10000, URZ, 0xfc, !UPT ;  /* 0x000100000e0e7892 */ /* 0x000fe4000f8efcff */
[----:B-1----:R-:W-:-:S02]  /*3380*/  UIADD3 UR6, UPT, UPT, UR6, 0x1f, URZ ;  /* 0x0000001f06067890 */ /* 0x002fc4000fffe0ff */
[----:B------:R-:W-:Y:S02]  /*3390*/  ULOP3.LUT UR15, UR15, 0x10000, URZ, 0xfc, !UPT ;  /* 0x000100000f0f7892 */ /* 0x000fe4000f8efcff */
[----:B------:R-:W-:Y:S01]  /*33a0*/  USHF.R.S32.HI UR7, URZ, 0x1f, UR6 ;  /* 0x0000001fff077899 */ /* 0x000fe20008011406 */
[----:B------:R-:W-:Y:S01]  /*33b0*/  UMOV UR28, 0x0 ;  /* 0x00000000001c7882 */ /* 0x000fe20000000000 */
[----:B------:R-:W-:Y:S02]  /*33c0*/  UMOV UR29, 0x10200010 ;  /* 0x10200010001d7882 */ /* 0x000fe40000000000 */
[----:B------:R-:W-:Y:S01]  /*33d0*/  ULEA.HI UR7, UR7, UR6, URZ, 0x5 ;  /* 0x0000000607077291 */ /* 0x000fe2000f8f28ff */
[----:B------:R-:W-:Y:S01]  /*33e0*/  UMOV UR26, 0x0 ;  /* 0x00000000001a7882 */ /* 0x000fe20000000000 */
[----:B------:R-:W-:Y:S02]  /*33f0*/  UMOV UR27, 0x10200010 ;  /* 0x10200010001b7882 */ /* 0x000fe40000000000 */
[----:B------:R-:W-:-:S04]  /*3400*/  USHF.R.S32.HI UR7, URZ, 0x5, UR7 ;  /* 0x00000005ff077899 */ /* 0x000fc80008011407 */
[----:B------:R-:W-:-:S04]  /*3410*/  UISETP.LT.AND UP0, UPT, UR7, 0x1, UPT ;  /* 0x000000010700788c */ /* 0x000fc8000bf01270 */
[----:B------:R-:W-:Y:S01]  /*3420*/  USEL UR23, UR7, 0x1, !UP0 ;  /* 0x0000000107177887 */ /* 0x000fe2000c000000 */
[----:B--2---:R-:W-:Y:S02]  /*3430*/  R2UR UR24, R2 ;  /* 0x00000000021872ca */ /* 0x004fe400000e0000 */
[----:B------:R-:W-:-:S13]  /*3440*/  CS2R R2, SRZ ;  /* 0x0000000000027805 */ /* 0x000fda000001ff00 */
.L_x_73:
[C---:B------:R-:W-:Y:S02]  /*3450*/  LEA R0, R8.reuse, UR8, 0x3 ;  /* 0x0000000808007c11 */ /* 0x040fe4000f8e18ff */
[----:B------:R-:W-:Y:S02]  /*3460*/  SHF.L.U32 R4, R3, 0x1f, RZ ;  /* 0x0000001f03047819 */ /* 0x000fe400000006ff */
[----:B------:R-:W-:Y:S02]  /*3470*/  LEA R5, R8, UR8, 0x4 ;  /* 0x0000000808057c11 */ /* 0x000fe4000f8e20ff */
[----:B------:R-:W1:Y:S02]  /*3480*/  SYNCS.PHASECHK.TRANS64.TRYWAIT P0, [R0+URZ+0x80], R4 ;  /* 0x00008004000075a7 */ /* 0x000e6400080011ff */
[----:B-1-34-:R-:W-:Y:S05]  /*3490*/  @!P0 BRA `(.L_x_66) ;  /* 0x0000006000bc8947 */ /* 0x01afea0003800000 */
.L_x_164:
[----:B-1----:R-:W1:Y:S01]  /*34a0*/  LDS.128 R4, [R5+0x110] ;  /* 0x0001100005047984 */ /* 0x002e620000000c00 */
[----:B------:R-:W-:Y:S02]  /*34b0*/  VIADD R0, R0, 0x90 ;  /* 0x0000009000007836 */ /* 0x000fe40000000000 */
[----:B------:R-:W-:Y:S01]  /*34c0*/  VIADD R8, R8, 0x1 ;  /* 0x0000000108087836 */ /* 0x000fe20000000000 */
[----:B------:R-:W-:Y:S01]  /*34d0*/  @!PT LDS RZ, [RZ] ;  /* 0x00000000fffff984 */ /* 0x000fe20000000800 */
[----:B------:R-:W-:Y:S01]  /*34e0*/  @!PT LDS RZ, [RZ] ;  /* 0x00000000fffff984 */ /* 0x000fe20000000800 */
[----:B------:R-:W-:Y:S01]  /*34f0*/  @!PT LDS RZ, [RZ] ;  /* 0x00000000fffff984 */ /* 0x000fe20000000800 */
[----:B------:R-:W-:Y:S01]  /*3500*/  @!PT LDS RZ, [RZ] ;  /* 0x00000000fffff984 */ /* 0x000fe20000000800 */
[----:B------:R2:W-:Y:S06]  /*3510*/  MEMBAR.ALL.CTA ;  /* 0x0000000000007992 */ /* 0x0005ec0000008000 */
[----:B--2---:R-:W2:Y:S01]  /*3520*/  FENCE.VIEW.ASYNC.S ;  /* 0x00000000000073c6 */ /* 0x004ea20000000000 */
[----:B------:R-:W-:-:S04]  /*3530*/  PRMT R0, RZ, 0x654, R0 ;  /* 0x00000654ff007816 */ /* 0x000fc80000000000 */
[----:B--2---:R2:W-:Y:S01]  /*3540*/  SYNCS.ARRIVE.TRANS64.RED.A1T0 RZ, [R0+URZ], RZ ;  /* 0x000000ff00ff79a7 */ /* 0x0045e200081004ff */
[----:B-1----:R-:W-:Y:S01]  /*3550*/  LOP3.LUT P1, RZ, R6, 0x1, RZ, 0xc0, !PT ;  /* 0x0000000106ff7812 */ /* 0x002fe2000782c0ff */
[----:B--2---:R-:W-:-:S12]  /*3560*/  BRA.U UP2, `(.L_x_67) ;  /* 0x0000000102e07547 */ /* 0x004fd8000b800000 */
[----:B------:R-:W1:Y:S01]  /*3570*/  LDCU UR6, c[0x0][0x38c] ;  /* 0x00007180ff0677ac */ /* 0x000e620008000800 */
[----:B------:R-:W-:Y:S02]  /*3580*/  PLOP3.LUT P2, PT, PT, PT, PT, 0x80, 0x8 ;  /* 0x000000000008781c */ /* 0x000fe40003f4f070 */
[----:B------:R-:W-:Y:S01]  /*3590*/  SHF.L.U32 R4, R9, 0x1f, RZ ;  /* 0x0000001f09047819 */ /* 0x000fe200000006ff */
[----:B------:R-:W-:Y:S02]  /*35a0*/  ULEA UR10, UR22, UR8, 0x3 ;  /* 0x00000008160a7291 */ /* 0x000fe4000f8e18ff */
[----:B------:R-:W-:Y:S02]  /*35b0*/  ULEA UR11, UR22, UR24, 0x7 ;  /* 0x00000018160b7291 */ /* 0x000fe4000f8e38ff */
[----:B-1----:R-:W-:-:S06]  /*35c0*/  UISETP.GE.AND UP0, UPT, UR6, 0x1, UPT ;  /* 0x000000010600788c */ /* 0x002fcc000bf06270 */
[----:B------:R-:W-:-:S05]  /*35d0*/  PLOP3.LUT P0, PT, PT, PT, UP0, 0x80, 0x8 ;  /* 0x000000000008781c */ /* 0x000fca0003f0f008 */
[----:B------:R-:W-:-:S08]  /*35e0*/  @UP0 ULEA UR6, UR21, UR8, 0x3 ;  /* 0x0000000815060291 */ /* 0x000fd0000f8e18ff */
[----:B------:R-:W-:-:S04]  /*35f0*/  @P0 SHF.L.U32 R0, R2, 0x1f, RZ ;  /* 0x0000001f02000819 */ /* 0x000fc800000006ff */
[----:B------:R1:W2:Y:S01]  /*3600*/  @P0 SYNCS.PHASECHK.TRANS64.TRYWAIT P2, [UR6], R0 ;  /* 0x00000000ff0005a7 */ /* 0x0002a20008041106 */
[----:B------:R-:W3:Y:S02]  /*3610*/  SYNCS.PHASECHK.TRANS64.TRYWAIT P0, [UR10+0xc0], R4 ;  /* 0x0000c004ff0075a7 */ /* 0x000ee4000800110a */
[----:B-123--:R-:W-:Y:S05]  /*3620*/  @!P0 BRA `(.L_x_68) ;  /* 0x00000060006c8947 */ /* 0x00efea0003800000 */
.L_x_166:
[----:B------:R-:W-:Y:S01]  /*3630*/  UMOV UR19, UR20 ;  /* 0x0000001400137c82 */ /* 0x000fe20008000000 */
[----:B------:R-:W-:Y:S05]  /*3640*/  BRA.U !UP0, `(.L_x_69) ;  /* 0x0000000108987547 */ /* 0x000fea000b800000 */
[----:B------:R-:W-:Y:S02]  /*3650*/  UIADD3 UR19, UPT, UPT, UR23, UR20, URZ ;  /* 0x0000001417137290 */ /* 0x000fe4000fffe0ff */
[----:B------:R-:W-:Y:S01]  /*3660*/  UPLOP3.LUT UP3, UPT, UPT, UPT, UPT, 0x40, 0x4 ;  /* 0x000000000004789c */ /* 0x000fe20003f6e870 */
[----:B------:R-:W-:Y:S01]  /*3670*/  UMOV UR18, UR7 ;  /* 0x0000000700127c82 */ /* 0x000fe20008000000 */
[----:B------:R-:W-:-:S09]  /*3680*/  UMOV UR17, UR21 ;  /* 0x0000001500117c82 */ /* 0x000fd20008000000 */
.L_x_72:
[----:B--2---:R-:W-:Y:S01]  /*3690*/  ULEA UR9, UR17, UR8, 0x3 ;  /* 0x0000000811097291 */ /* 0x004fe2000f8e18ff */
[----:B---3--:R-:W-:Y:S11]  /*36a0*/  @P2 BRA `(.L_x_70) ;  /* 0x00000000000c2947 */ /* 0x008ff60003800000 */
[----:B-1----:R-:W-:Y:S04]  /*36b0*/  SHF.L.U32 R4, R2, 0x1f, RZ ;  /* 0x0000001f02047819 */ /* 0x002fe800000006ff */
[----:B------:R-:W1:Y:S02]  /*36c0*/  SYNCS.PHASECHK.TRANS64.TRYWAIT P0, [UR9], R4 ;  /* 0x00000004ff0075a7 */ /* 0x000e640008001109 */
[----:B-1----:R-:W-:Y:S05]  /*36d0*/  @!P0 BRA `(.L_x_71) ;  /* 0x0000006000588947 */ /* 0x002fea0003800000 */
.L_x_70:
[----:B------:R-:W-:Y:S01]  /*36e0*/  UISETP.NE.AND UP0, UPT, UR18, 0x1, UPT ;  /* 0x000000011200788c */ /* 0x000fe2000bf05270 */
[----:B------:R-:W-:Y:S01]  /*36f0*/  PLOP3.LUT P2, PT, PT, PT, PT, 0x80, 0x8 ;  /* 0x000000000008781c */ /* 0x000fe20003f4f070 */
[----:B------:R-:W-:Y:S02]  /*3700*/  UIADD3 UR21, UPT, UPT, UR17, 0x1, URZ ;  /* 0x0000000111157890 */ /* 0x000fe4000fffe0ff */
[----:B------:R-:W-:Y:S02]  /*3710*/  ULEA UR30, UR17, UR15, 0x8 ;  /* 0x0000000f111e7291 */ /* 0x000fe4000f8e40ff */
[----:B------:R-:W-:Y:S01]  /*3720*/  UISETP.NE.AND UP1, UPT, UR21, 0x3, UPT ;  /* 0x000000031500788c */ /* 0x000fe2000bf25270 */
[----:B------:R-:W-:Y:S01]  /*3730*/  PLOP3.LUT P0, PT, PT, PT, UP0, 0x80, 0x8 ;  /* 0x000000000008781c */ /* 0x000fe20003f0f008 */
[----:B------:R-:W-:Y:S02]  /*3740*/  ULEA UR32, UR17, UR14, 0x9 ;  /* 0x0000000e11207291 */ /* 0x000fe4000f8e48ff */
[----:B------:R-:W-:Y:S02]  /*3750*/  USEL UR16, URZ, 0x1, UP1 ;  /* 0x00000001ff107887 */ /* 0x000fe40008800000 */
[----:B------:R-:W-:Y:S02]  /*3760*/  USEL UR21, UR21, URZ, UP1 ;  /* 0x000000ff15157287 */ /* 0x000fe40008800000 */
[----:B------:R-:W-:Y:S02]  /*3770*/  UIADD3 UR36, UPT, UPT, UR30, 0x2, URZ ;  /* 0x000000021e247890 */ /* 0x000fe4000fffe0ff */
[----:B------:R-:W-:Y:S01]  /*3780*/  @UP0 ULEA UR6, UR21, UR8, 0x3 ;  /* 0x0000000815060291 */ /* 0x000fe2000f8e18ff */
[----:B------:R-:W-:Y:S01]  /*3790*/  LOP3.LUT R2, R2, UR16, RZ, 0x3c, !PT ;  /* 0x0000001002027c12 */ /* 0x000fe2000f8e3cff */
[----:B------:R-:W-:Y:S02]  /*37a0*/  UIADD3 UR34, UPT, UPT, UR32, 0x2, URZ ;  /* 0x0000000220227890 */ /* 0x000fe4000fffe0ff */
[----:B------:R-:W-:Y:S01]  /*37b0*/  UIADD3 UR9, UPT, UPT, UR9, 0x18, URZ ;  /* 0x0000001809097890 */ /* 0x000fe2000fffe0ff */
[----:B-1----:R-:W-:Y:S01]  /*37c0*/  @P0 SHF.L.U32 R0, R2, 0x1f, RZ ;  /* 0x0000001f02000819 */ /* 0x002fe200000006ff */
[----:B------:R-:W-:Y:S01]  /*37d0*/  UMOV UR31, 0x80004020 ;  /* 0x80004020001f7882 */ /* 0x000fe20000000000 */
[----:B------:R-:W-:Y:S01]  /*37e0*/  UMOV UR33, 0x80004020 ;  /* 0x8000402000217882 */ /* 0x000fe20000000000 */
[----:B------:R-:W-:Y:S01]  /*37f0*/  UMOV UR37, 0x80004020 ;  /* 0x8000402000257882 */ /* 0x000fe20000000000 */
[----:B------:R2:W3:Y:S01]  /*3800*/  @P0 SYNCS.PHASECHK.TRANS64.TRYWAIT P2, [UR6], R0 ;  /* 0x00000000ff0005a7 */ /* 0x0004e20008041106 */
[----:B------:R-:W-:Y:S01]  /*3810*/  UIADD3 UR20, UPT, UPT, UR20, 0x1, URZ ;  /* 0x0000000114147890 */ /* 0x000fe2000fffe0ff */
[----:B------:R2:W-:Y:S01]  /*3820*/  UTCHMMA.2CTA gdesc[UR32], gdesc[UR30], tmem[UR11], tmem[UR28], idesc[UR29], UP3 ;  /* 0x00ff1c1e200075ea */ /* 0x0005e20009a0000b */
[----:B------:R-:W-:Y:S02]  /*3830*/  UIADD3 UR18, UPT, UPT, UR18, -0x1, URZ ;  /* 0xffffffff12127890 */ /* 0x000fe4000fffe0ff */
[----:B------:R-:W-:Y:S02]  /*3840*/  UISETP.NE.AND UP0, UPT, UR20, UR19, UPT ;  /* 0x000000131400728c */ /* 0x000fe4000bf05270 */
[----:B------:R-:W-:Y:S01]  /*3850*/  UPLOP3.LUT UP3, UPT, UPT, UPT, UPT, 0x80, 0x8 ;  /* 0x000000000008789c */ /* 0x000fe20003f6f070 */
[----:B------:R-:W-:Y:S01]  /*3860*/  UMOV UR35, 0x80004020 ;  /* 0x8000402000237882 */ /* 0x000fe20000000000 */
[----:B------:R-:W-:Y:S01]  /*3870*/  UMOV UR17, UR21 ;  /* 0x0000001500117c82 */ /* 0x000fe20008000000 */
[----:B------:R2:W-:Y:S01]  /*3880*/  UTCHMMA.2CTA gdesc[UR34], gdesc[UR36], tmem[UR11], tmem[UR26], idesc[UR27], UPT ;  /* 0x00ff1a24220075ea */ /* 0x0005e2000ba0000b */
[----:B------:R2:W-:Y:S03]  /*3890*/  UTCBAR.2CTA.MULTICAST [UR9], URZ, UR13 ;  /* 0x000000ff090073e9 */ /* 0x0005e6000820080d */
[----:B------:R-:W-:Y:S05]  /*38a0*/  BRA.U UP0, `(.L_x_72) ;  /* 0xfffffffd00787547 */ /* 0x000fea000b83ffff */
.L_x_69:
[----:B------:R-:W-:Y:S01]  /*38b0*/  UIADD3 UR10, UPT, UPT, UR10, 0xa0, URZ ;  /* 0x000000a00a0a7890 */ /* 0x000fe2000fffe0ff */
[----:B------:R-:W-:-:S08]  /*38c0*/  UMOV UR20, UR19 ;  /* 0x0000001300147c82 */ /* 0x000fd00008000000 */
[----:B------:R4:W-:Y:S01]  /*38d0*/  UTCBAR.2CTA.MULTICAST [UR10], URZ, UR12 ;  /* 0x000000ff0a0073e9 */ /* 0x0009e2000820080c */
[----:B------:R-:W-:Y:S02]  /*38e0*/  NOP ;  /* 0x0000000000007918 */ /* 0x000fe40000000000 */
.L_x_67:
[----:B------:R-:W-:Y:S01]  /*38f0*/  UIADD3 UR22, UPT, UPT, UR22, 0x1, URZ ;  /* 0x0000000116167890 */ /* 0x000fe2000fffe0ff */
[----:B------:R-:W-:-:S03]  /*3900*/  ISETP.NE.AND P0, PT, R8, 0x2, PT ;  /* 0x000000020800780c */ /* 0x000fc60003f05270 */
[----:B------:R-:W-:Y:S01]  /*3910*/  UISETP.NE.AND UP0, UPT, UR22, 0x4, UPT ;  /* 0x000000041600788c */ /* 0x000fe2000bf05270 */
[----:B-12---:R-:W-:Y:S02]  /*3920*/  SEL R0, RZ, 0x1, P0 ;  /* 0x00000001ff007807 */ /* 0x006fe40000000000 */
[----:B------:R-:W-:Y:S01]  /*3930*/  SEL R8, R8, RZ, P0 ;  /* 0x000000ff08087207 */ /* 0x000fe20000000000 */
[----:B------:R-:W-:Y:S01]  /*3940*/  USEL UR6, URZ, 0x1, UP0 ;  /* 0x00000001ff067887 */ /* 0x000fe20008000000 */
[----:B------:R-:W-:Y:S01]  /*3950*/  LOP3.LUT R3, R3, R0, RZ, 0x3c, !PT ;  /* 0x0000000003037212 */ /* 0x000fe200078e3cff */
[----:B------:R-:W-:-:S04]  /*3960*/  USEL UR22, UR22, URZ, UP0 ;  /* 0x000000ff16167287 */ /* 0x000fc80008000000 */
[----:B------:R-:W-:Y:S01]  /*3970*/  LOP3.LUT R9, R9, UR6, RZ, 0x3c, !PT ;  /* 0x0000000609097c12 */ /* 0x000fe2000f8e3cff */
[----:B------:R-:W-:Y:S07]  /*3980*/  @P1 BRA `(.L_x_73) ;  /* 0xfffffff800b01947 */ /* 0x000fee000383ffff */
[----:B------:R-:W1:Y:S01]  /*3990*/  S2UR UR6, SR_CgaCtaId ;  /* 0x00000000000679c3 */ /* 0x000e620000008800 */
[----:B------:R-:W-:Y:S01]  /*39a0*/  ELECT P0, URZ, PT ;  /* 0x0000000000ff782f */ /* 0x000fe20003800000 */
[----:B------:R-:W-:Y:S01]  /*39b0*/  HFMA2 R0, -RZ, RZ, 0, 5.9604644775390625e-08 ;  /* 0x00000001ff007431 */ /* 0x000fe200000001ff */
[----:B------:R-:W-:-:S05]  /*39c0*/  UMOV UR7, 0x40 ;  /* 0x0000004000077882 */ /* 0x000fca0000000000 */
[----:B------:R-:W-:Y:S01]  /*39d0*/  UVIRTCOUNT.DEALLOC.SMPOOL 0x80 ;  /* 0x000000800000784c */ /* 0x000fe20000000000 */
[----:B------:R-:W-:Y:S02]  /*39e0*/  UISETP.NE.AND UP0, UPT, UR5, URZ, UPT ;  /* 0x000000ff0500728c */ /* 0x000fe4000bf05270 */
[----:B-1----:R-:W-:-:S09]  /*39f0*/  ULEA UR6, UR6, UR7, 0x18 ;  /* 0x0000000706067291 */ /* 0x002fd2000f8ec0ff */
[----:B------:R1:W-:Y:S01]  /*3a00*/  @P0 STS.U8 [UR6+0x1c], R0 ;  /* 0x00001c00ff000988 */ /* 0x0003e20008000006 */
[----:B------:R-:W-:Y:S05]  /*3a10*/  BRA.U UP0, `(.L_x_74) ;  /* 0x0000000100a07547 */ /* 0x000fea000b800000 */
[----:B------:R-:W-:Y:S01]  /*3a20*/  UIADD3 UR5, UPT, UPT, UR8, 0xc0, URZ ;  /* 0x000000c008057890 */ /* 0x000fe2000fffe0ff */
[----:B------:R-:W-:-:S03]  /*3a30*/  SHF.L.U32 R2, R9, 0x1f, RZ ;  /* 0x0000001f09027819 */ /* 0x000fc600000006ff */
[----:B------:R-:W-:-:S09]  /*3a40*/  ULEA UR7, UR22, UR5, 0x3 ;  /* 0x0000000516077291 */ /* 0x000fd2000f8e18ff */
[----:B------:R-:W2:Y:S02]  /*3a50*/  SYNCS.PHASECHK.TRANS64.TRYWAIT P0, [UR7], R2 ;  /* 0x00000002ff0075a7 */ /* 0x000ea40008001107 */
[----:B--2---:R-:W-:Y:S05]  /*3a60*/  @!P0 BRA `(.L_x_75) ;  /* 0x0000005c008c8947 */ /* 0x004fea0003800000 */
.L_x_169:
[----:B------:R-:W-:-:S04]  /*3a70*/  UIADD3 UR9, UPT, UPT, UR22, 0x1, URZ ;  /* 0x0000000116097890 */ /* 0x000fc8000fffe0ff */
[----:B------:R-:W-:-:S04]  /*3a80*/  UISETP.NE.AND UP1, UPT, UR9, 0x4, UPT ;  /* 0x000000040900788c */ /* 0x000fc8000bf25270 */
[----:B----4-:R-:W-:Y:S02]  /*3a90*/  USEL UR10, URZ, 0x1, UP1 ;  /* 0x00000001ff0a7887 */ /* 0x010fe40008800000 */
[----:B------:R-:W-:-:S04]  /*3aa0*/  USEL UR9, UR9, URZ, UP1 ;  /* 0x000000ff09097287 */ /* 0x000fc80008800000 */
[----:B------:R-:W-:Y:S01]  /*3ab0*/  ULEA UR7, UR9, UR5, 0x3 ;  /* 0x0000000509077291 */ /* 0x000fe2000f8e18ff */
[----:B-1----:R-:W-:-:S04]  /*3ac0*/  LOP3.LUT R2, R9, UR10, RZ, 0x3c, !PT ;  /* 0x0000000a09027c12 */ /* 0x002fc8000f8e3cff */
[----:B------:R-:W-:-:S04]  /*3ad0*/  SHF.L.U32 R3, R2, 0x1f, RZ ;  /* 0x0000001f02037819 */ /* 0x000fc800000006ff */
[----:B------:R-:W1:Y:S02]  /*3ae0*/  SYNCS.PHASECHK.TRANS64.TRYWAIT P0, [UR7], R3 ;  /* 0x00000003ff0075a7 */ /* 0x000e640008001107 */
[----:B-1----:R-:W-:Y:S05]  /*3af0*/  @!P0 BRA `(.L_x_76) ;  /* 0x0000005c00808947 */ /* 0x002fea0003800000 */
.L_x_171:
        /* <DEDUP_REMOVED lines=9> */
.L_x_173:
[----:B------:R-:W-:-:S04]  /*3b90*/  UIADD3 UR9, UPT, UPT, UR9, 0x1, URZ ;  /* 0x0000000109097890 */ /* 0x000fc8000fffe0ff */
[----:B------:R-:W-:-:S04]  /*3ba0*/  UISETP.NE.AND UP1, UPT, UR9, 0x4, UPT ;  /* 0x000000040900788c */ /* 0x000fc8000bf25270 */
[----:B------:R-:W-:Y:S02]  /*3bb0*/  USEL UR7, URZ, 0x1, UP1 ;  /* 0x00000001ff077887 */ /* 0x000fe40008800000 */
[----:B------:R-:W-:-:S04]  /*3bc0*/  USEL UR9, UR9, URZ, UP1 ;  /* 0x000000ff09097287 */ /* 0x000fc80008800000 */
[----:B------:R-:W-:Y:S01]  /*3bd0*/  ULEA UR9, UR9, UR5, 0x3 ;  /* 0x0000000509097291 */ /* 0x000fe2000f8e18ff */
[----:B------:R-:W-:-:S04]  /*3be0*/  LOP3.LUT R2, R2, UR7, RZ, 0x3c, !PT ;  /* 0x0000000702027c12 */ /* 0x000fc8000f8e3cff */
[----:B------:R-:W-:Y:S01]  /*3bf0*/  SHF.L.U32 R2, R2, 0x1f, RZ ;  /* 0x0000001f02027819 */ /* 0x000fe200000006ff */
[----:B-1----:R-:W-:-:S04]  /*3c00*/  IMAD.U32 R0, RZ, RZ, UR9 ;  /* 0x00000009ff007e24 */ /* 0x002fc8000f8e00ff */
[----:B------:R1:W2:Y:S03]  /*3c10*/  SYNCS.PHASECHK.TRANS64.TRYWAIT P0, [R0+URZ], R2 ;  /* 0x00000002000075a7 */ /* 0x0002a600080011ff */
[----:B--2---:R-:W-:Y:S05]  /*3c20*/  @!P0 NANOSLEEP.SYNCS 0x989680 ;  /* 0x009896800000895d */ /* 0x004fea0003900000 */
[----:B------:R-:W2:Y:S02]  /*3c30*/  @!P0 SYNCS.PHASECHK.TRANS64 P0, [R0+URZ], R2 ;  /* 0x00000002000085a7 */ /* 0x000ea400080010ff */
[----:B--2---:R-:W-:Y:S05]  /*3c40*/  @P0 BRA `(.L_x_78) ;  /* 0x0000000000200947 */ /* 0x004fea0003800000 */
.L_x_79:
[----:B--2---:R2:W4:Y:S02]  /*3c50*/  SYNCS.PHASECHK.TRANS64.TRYWAIT P0, [R0+URZ], R2 ;  /* 0x00000002000075a7 */ /* 0x00452400080011ff */
[----:B----4-:R-:W-:Y:S05]  /*3c60*/  @!P0 NANOSLEEP.SYNCS 0x989680 ;  /* 0x009896800000895d */ /* 0x010fea0003900000 */
[----:B------:R-:W4:Y:S02]  /*3c70*/  @!P0 SYNCS.PHASECHK.TRANS64 P0, [R0+URZ], R2 ;  /* 0x00000002000085a7 */ /* 0x000f2400080010ff */
[----:B----4-:R-:W-:Y:S05]  /*3c80*/  @!P0 BRA `(.L_x_79) ;  /* 0xfffffffc00f08947 */ /* 0x010fea000383ffff */
[----:B------:R-:W-:Y:S05]  /*3c90*/  BRA `(.L_x_78) ;  /* 0x00000000000c7947 */ /* 0x000fea0003800000 */
.L_x_74:
[----:B------:R-:W-:-:S04]  /*3ca0*/  UIADD3 UR5, UPT, UPT, UR8, 0x100, URZ ;  /* 0x0000010008057890 */ /* 0x000fc8000fffe0ff */
[----:B------:R-:W-:-:S09]  /*3cb0*/  UPRMT UR5, UR4, 0x654, UR5 ;  /* 0x0000065404057896 */ /* 0x000fd20008000005 */
[----:B------:R-:W-:Y:S03]  /*3cc0*/  SYNCS.ARRIVE.TRANS64.RED.A1T0 RZ, [UR5], RZ ;  /* 0x000000ffffff79a7 */ /* 0x000fe60008100405 */
.L_x_78:
[----:B-12---:R-:W-:Y:S01]  /*3cd0*/  SHF.L.U32 R2, RZ, 0x1f, RZ ;  /* 0x0000001fff027819 */ /* 0x006fe200000006ff */
[----:B------:R-:W-:Y:S01]  /*3ce0*/  UIADD3 UR5, UPT, UPT, UR8, 0x100, URZ ;  /* 0x0000010008057890 */ /* 0x000fe2000fffe0ff */
[----:B------:R-:W-:Y:S02]  /*3cf0*/  PLOP3.LUT P0, PT, PT, PT, UP0, 0x80, 0x8 ;  /* 0x000000000008781c */ /* 0x000fe40003f0f008 */
[----:B------:R-:W1:Y:S02]  /*3d00*/  SYNCS.PHASECHK.TRANS64.TRYWAIT P1, [UR8+0x100], R2 ;  /* 0x00010002ff0075a7 */ /* 0x000e640008021108 */
[----:B-1----:R-:W-:Y:S09]  /*3d10*/  @!P1 BRA `(.L_x_80) ;  /* 0x0000005c00289947 */ /* 0x002ff20003800000 */
.L_x_175:
[----:B------:R-:W-:Y:S01]  /*3d20*/  @!UP0 UPRMT UR5, UR4, 0x654, UR5 ;  /* 0x0000065404058896 */ /* 0x000fe20008000005 */
[----:B------:R-:W-:Y:S02]  /*3d30*/  UMOV UR8, 0xffff ;  /* 0x0000ffff00087882 */ /* 0x000fe40000000000 */
[----:B------:R-:W-:-:S06]  /*3d40*/  UMOV UR4, 0x1 ;  /* 0x0000000100047882 */ /* 0x000fcc0000000000 */
[----:B------:R-:W-:Y:S01]  /*3d50*/  @!P0 SYNCS.ARRIVE.TRANS64.RED.A1T0 RZ, [UR5], RZ ;  /* 0x000000ffffff89a7 */ /* 0x000fe20008100405 */
[----:B------:R-:W-:Y:S01]  /*3d60*/  NOP ;  /* 0x0000000000007918 */ /* 0x000fe20000000000 */
[----:B-1----:R-:W1:Y:S01]  /*3d70*/  LDS R0, [UR6+0x14] ;  /* 0x00001406ff007984 */ /* 0x002e620008000800 */
[----:B------:R-:W-:-:S04]  /*3d80*/  ULOP3.LUT UR5, UR24, 0xffff, URZ, 0xc0, !UPT ;  /* 0x0000ffff18057892 */ /* 0x000fc8000f8ec0ff */
[----:B------:R-:W-:-:S04]  /*3d90*/  USHF.R.U32.HI UR5, URZ, 0x5, UR5 ;  /* 0x00000005ff057899 */ /* 0x000fc80008011605 */
[----:B------:R-:W-:Y:S02]  /*3da0*/  USHF.L.U32 UR8, UR8, UR5, URZ ;  /* 0x0000000508087299 */ /* 0x000fe400080006ff */
[----:B------:R-:W-:-:S04]  /*3db0*/  USHF.L.U32 UR4, UR4, UR5, URZ ;  /* 0x0000000504047299 */ /* 0x000fc800080006ff */
[----:B-1----:R-:W-:-:S04]  /*3dc0*/  LOP3.LUT R0, R0, UR8, RZ, 0xc0, !PT ;  /* 0x0000000800007c12 */ /* 0x002fc8000f8ec0ff */
[----:B------:R-:W-:-:S13]  /*3dd0*/  ISETP.NE.AND P0, PT, R0, UR8, PT ;  /* 0x0000000800007c0c */ /* 0x000fda000bf05270 */
[----:B------:R-:W-:Y:S05]  /*3de0*/  @P0 BRA `(.L_x_81) ;  /* 0x0000000000580947 */ /* 0x000fea0003800000 */
[----:B------:R-:W1:Y:S02]  /*3df0*/  LDS R0, [UR6+0x18] ;  /* 0x00001806ff007984 */ /* 0x000e640008000800 */
[----:B-1----:R-:W-:-:S04]  /*3e00*/  LOP3.LUT R0, R0, UR4, RZ, 0xc0, !PT ;  /* 0x0000000400007c12 */ /* 0x002fc8000f8ec0ff */
[----:B------:R-:W-:-:S13]  /*3e10*/  ISETP.NE.AND P0, PT, R0, UR4, PT ;  /* 0x0000000400007c0c */ /* 0x000fda000bf05270 */
[----:B------:R-:W-:Y:S05]  /*3e20*/  @P0 BRA `(.L_x_82) ;  /* 0x00000000003c0947 */ /* 0x000fea0003800000 */
[----:B------:R-:W1:Y:S01]  /*3e30*/  S2R R2, SR_LANEID ;  /* 0x0000000000027919 */ /* 0x000e620000000000 */
[----:B------:R-:W-:Y:S01]  /*3e40*/  ULOP3.LUT UR8, URZ, UR8, URZ, 0x33, !UPT ;  /* 0x00000008ff087292 */ /* 0x000fe2000f8e33ff */
[----:B------:R-:W-:Y:S02]  /*3e50*/  VOTEU.ANY UR7, UPT, PT ;  /* 0x0000000000077886 */ /* 0x000fe400038e0100 */
[----:B------:R-:W-:-:S03]  /*3e60*/  UFLO.U32 UR7, UR7 ;  /* 0x00000007000772bd */ /* 0x000fc600080e0000 */
[----:B------:R-:W-:-:S04]  /*3e70*/  IMAD.U32 R0, RZ, RZ, UR8 ;  /* 0x00000008ff007e24 */ /* 0x000fc8000f8e00ff */
[----:B------:R2:W3:Y:S02]  /*3e80*/  REDUX UR5, R0 ;  /* 0x00000000000573c4 */ /* 0x0004e40000000000 */
[----:B------:R1:W-:Y:S02]  /*3e90*/  UTCATOMSWS.AND URZ, UR8 ;  /* 0x0000000800ff79e3 */ /* 0x0003e40008000000 */
[----:B-1----:R-:W-:Y:S02]  /*3ea0*/  ISETP.EQ.U32.AND P0, PT, R2, UR7, PT ;  /* 0x0000000702007c0c */ /* 0x002fe4000bf02070 */
[----:B--2---:R-:W-:Y:S02]  /*3eb0*/  LOP3.LUT R0, RZ, UR4, RZ, 0x33, !PT ;  /* 0x00000004ff007c12 */ /* 0x004fe4000f8e33ff */
[----:B---3--:R-:W-:Y:S02]  /*3ec0*/  MOV R2, UR5 ;  /* 0x0000000500027c02 */ /* 0x008fe40008000f00 */
[----:B------:R-:W1:Y:S07]  /*3ed0*/  REDUX UR4, R0 ;  /* 0x00000000000473c4 */ /* 0x000e6e0000000000 */
[----:B------:R2:W-:Y:S01]  /*3ee0*/  @P0 ATOMS.AND RZ, [UR6+0x14], R2 ;  /* 0x00001402ffff098c */ /* 0x0005e2000a800006 */
[----:B-1----:R-:W-:-:S05]  /*3ef0*/  IMAD.U32 R0, RZ, RZ, UR4 ;  /* 0x00000004ff007e24 */ /* 0x002fca000f8e00ff */
[----:B------:R2:W-:Y:S01]  /*3f00*/  @P0 ATOMS.AND RZ, [UR6+0x18], R0 ;  /* 0x00001800ffff098c */ /* 0x0005e2000a800006 */
[----:B------:R-:W-:Y:S05]  /*3f10*/  BRA `(.L_x_83) ;  /* 0x0000000000147947 */ /* 0x000fea0003800000 */
.L_x_82:
[----:B------:R-:W-:Y:S02]  /*3f20*/  MOV R2, 0x3f40 ;  /* 0x00003f4000027802 */ /* 0x000fe40000000f00 */
[----:B---345:R-:W-:Y:S05]  /*3f30*/  CALL.REL.NOINC `($__internal_0_$__cuda_sm10x_tcgen05_guardrail_trap_col_being_dealloced_not_returned_by_alloc) ;  /* 0x0000006000087944 */ /* 0x038fea0003c00000 */
[----:B------:R-:W-:Y:S05]  /*3f40*/  BRA `(.L_x_83) ;  /* 0x0000000000087947 */ /* 0x000fea0003800000 */
.L_x_81:
[----:B------:R-:W-:Y:S02]  /*3f50*/  MOV R2, 0x3f70 ;  /* 0x00003f7000027802 */ /* 0x000fe40000000f00 */
[----:B---345:R-:W-:Y:S05]  /*3f60*/  CALL.REL.NOINC `($__internal_2_$__cuda_sm10x_tcgen05_guardrail_trap_unallocated_columns_being_dealloced) ;  /* 0x0000006000147944 */ /* 0x038fea0003c00000 */
.L_x_83:
[----:B------:R-:W-:Y:S01]  /*3f70*/  NOP ;  /* 0x0000000000007918 */ /* 0x000fe20000000000 */
[----:B----4-:R-:W-:Y:S05]  /*3f80*/  EXIT ;  /* 0x000000000000794d */ /* 0x010fea0003800000 */
.L_x_54:
[----:B------:R-:W-:-:S09]  /*3f90*/  UISETP.NE.OR UP5, UPT, UR10, 0x3, !UP5 ;  /* 0x000000030a00788c */ /* 0x000fd2000efa5670 */
[----:B------:R-:W-:Y:S05]  /*3fa0*/  BRA.U UP5, `(.L_x_84) ;  /* 0x0000001105087547 */ /* 0x000fea000b800000 */
[----:B------:R-:W1:Y:S01]  /*3fb0*/  LDC R0, c[0x0][0xb30] ;  /* 0x0002cc00ff007b82 */ /* 0x000e620000000800 */
[----:B------:R-:W2:Y:S01]  /*3fc0*/  LDCU.64 UR8, c[0x0][0x888] ;  /* 0x00011100ff0877ac */ /* 0x000ea20008000a00 */
[----:B------:R-:W-:Y:S02]  /*3fd0*/  HFMA2 R27, -RZ, RZ, 0, 0 ;  /* 0x00000000ff1b7431 */ /* 0x000fe400000001ff */
[----:B------:R-:W-:Y:S01]  /*3fe0*/  IMAD.MOV.U32 R29, RZ, RZ, 0x1 ;  /* 0x00000001ff1d7424 */ /* 0x000fe200078e00ff */
[----:B------:R-:W-:Y:S01]  /*3ff0*/  MOV R25, 0x2000 ;  /* 0x0000200000197802 */ /* 0x000fe20000000f00 */
[----:B------:R-:W3:Y:S01]  /*4000*/  LDCU.64 UR4, c[0x0][0x890] ;  /* 0x00011200ff0477ac */ /* 0x000ee20008000a00 */
[----:B------:R-:W-:Y:S01]  /*4010*/  IMAD.MOV.U32 R28, RZ, RZ, RZ ;  /* 0x000000ffff1c7224 */ /* 0x000fe200078e00ff */
[----:B------:R-:W4:Y:S01]  /*4020*/  LDC R24, c[0x0][0x370] ;  /* 0x0000dc00ff187b82 */ /* 0x000f220000000800 */
[----:B------:R-:W-:Y:S01]  /*4030*/  UMOV UR7, 0x400 ;  /* 0x0000040000077882 */ /* 0x000fe20000000000 */
[----:B------:R-:W-:-:S02]  /*4040*/  UPLOP3.LUT UP1, UPT, UPT, UPT, UPT, 0x40, 0x4 ;  /* 0x000000000004789c */ /* 0x000fc40003f2e870 */
[----:B------:R-:W-:-:S04]  /*4050*/  ULEA UR7, UR37, UR7, 0x18 ;  /* 0x0000000725077291 */ /* 0x000fc8000f8ec0ff */
[----:B------:R-:W4:Y:S01]  /*4060*/  LDC R3, c[0x0][0xb0c] ;  /* 0x0002c300ff037b82 */ /* 0x000f220000000800 */
[----:B------:R-:W-:Y:S02]  /*4070*/  UIADD3 UR13, UPT, UPT, UR7, 0x48, URZ ;  /* 0x00000048070d7890 */ /* 0x000fe4000fffe0ff */
[----:B--2---:R-:W-:Y:S02]  /*4080*/  UISETP.NE.U32.AND UP2, UPT, UR8, URZ, UPT ;  /* 0x000000ff0800728c */ /* 0x004fe4000bf45070 */
[----:B------:R-:W-:Y:S02]  /*4090*/  UIADD3 UR33, UPT, UPT, UR7, 0x30, URZ ;  /* 0x0000003007217890 */ /* 0x000fe4000fffe0ff */
[----:B---3--:R-:W-:Y:S01]  /*40a0*/  UISETP.NE.U32.AND UP3, UPT, UR4, URZ, UPT ;  /* 0x000000ff0400728c */ /* 0x008fe2000bf65070 */
[----:B------:R-:W2:Y:S01]  /*40b0*/  LDC R18, c[0x0][0xb20] ;  /* 0x0002c800ff127b82 */ /* 0x000ea20000000800 */
[----:B-1----:R-:W-:Y:S01]  /*40c0*/  ISETP.NE.AND P1, PT, R0, 0x1, PT ;  /* 0x000000010000780c */ /* 0x002fe20003f25270 */
[----:B------:R-:W-:-:S02]  /*40d0*/  UISETP.NE.AND.EX UP2, UPT, UR9, URZ, UPT, UP2 ;  /* 0x000000ff0900728c */ /* 0x000fc4000bf45320 */
[----:B------:R-:W-:Y:S02]  /*40e0*/  UIADD3 UR25, UPT, UPT, UR7, 0x38, URZ ;  /* 0x0000003807197890 */ /* 0x000fe4000fffe0ff */
[----:B------:R-:W-:Y:S02]  /*40f0*/  UIADD3 UR17, UPT, UPT, UR7, 0x40, URZ ;  /* 0x0000004007117890 */ /* 0x000fe4000fffe0ff */
[----:B------:R-:W1:Y:S01]  /*4100*/  LDC.64 R30, c[0x0][0x348] ;  /* 0x0000d200ff1e7b82 */ /* 0x000e620000000a00 */
[----:B------:R-:W-:Y:S02]  /*4110*/  UPRMT UR13, UR37, 0x654, UR13 ;  /* 0x00000654250d7896 */ /* 0x000fe4000800000d */
[----:B------:R-:W-:-:S05]  /*4120*/  UISETP.NE.AND.EX UP3, UPT, UR5, URZ, UPT, UP3 ;  /* 0x000000ff0500728c */ /* 0x000fca000bf65330 */
[----:B------:R-:W3:Y:S08]  /*4130*/  LDC.64 R16, c[0x0][0xb10] ;  /* 0x0002c400ff107b82 */ /* 0x000ef00000000a00 */
[----:B------:R-:W1:Y:S08]  /*4140*/  LDC.64 R6, c[0x0][0xb18] ;  /* 0x0002c600ff067b82 */ /* 0x000e700000000a00 */
[----:B------:R-:W1:Y:S08]  /*4150*/  LDC.64 R4, c[0x0][0xb28] ;  /* 0x0002ca00ff047b82 */ /* 0x000e700000000a00 */
[----:B--2-4-:R-:W1:Y:S02]  /*4160*/  LDC R19, c[0x0][0x374] ;  /* 0x0000dd00ff137b82 */ /* 0x014e640000000800 */
.L_x_95:
[C---:B------:R-:W-:Y:S02]  /*4170*/  LEA R0, R28.reuse, UR7, 0x3 ;  /* 0x000000071c007c11 */ /* 0x040fe4000f8e18ff */
[----:B------:R-:W-:Y:S02]  /*4180*/  SHF.L.U32 R2, R27, 0x1f, RZ ;  /* 0x0000001f1b027819 */ /* 0x000fe400000006ff */
[----:B------:R-:W-:Y:S02]  /*4190*/  LEA R20, R28, UR7, 0x4 ;  /* 0x000000071c147c11 */ /* 0x000fe4000f8e20ff */
[----:B--2---:R-:W2:Y:S02]  /*41a0*/  SYNCS.PHASECHK.TRANS64.TRYWAIT P0, [R0+URZ+0x80], R2 ;  /* 0x00008002000075a7 */ /* 0x004ea400080011ff */
[----:B--2---:R-:W-:Y:S05]  /*41b0*/  @!P0 BRA `(.L_x_85) ;  /* 0x0000005800188947 */ /* 0x004fea0003800000 */
.L_x_176:
[----:B------:R-:W-:Y:S01]  /*41c0*/  ISETP.GE.AND P0, PT, R40, 0x1, PT ;  /* 0x000000012800780c */ /* 0x000fe20003f06270 */
[----:B------:R-:W4:Y:S01]  /*41d0*/  LDS.128 R20, [R20+0x110] ;  /* 0x0001100014147984 */ /* 0x000f220000000c00 */
[----:B--2---:R-:W-:Y:S01]  /*41e0*/  VIADD R0, R0, 0x90 ;  /* 0x0000009000007836 */ /* 0x004fe20000000000 */
[----:B------:R-:W-:Y:S01]  /*41f0*/  @!PT LDS RZ, [RZ] ;  /* 0x00000000fffff984 */ /* 0x000fe20000000800 */
[----:B------:R-:W-:Y:S01]  /*4200*/  @!PT LDS RZ, [RZ] ;  /* 0x00000000fffff984 */ /* 0x000fe20000000800 */
[----:B------:R-:W-:Y:S01]  /*4210*/  @!PT LDS RZ, [RZ] ;  /* 0x00000000fffff984 */ /* 0x000fe20000000800 */
[----:B------:R-:W-:Y:S01]  /*4220*/  @!PT LDS RZ, [RZ] ;  /* 0x00000000fffff984 */ /* 0x000fe20000000800 */
[----:B------:R2:W-:Y:S06]  /*4230*/  MEMBAR.ALL.CTA ;  /* 0x0000000000007992 */ /* 0x0005ec0000008000 */
[----:B--2---:R-:W2:Y:S01]  /*4240*/  FENCE.VIEW.ASYNC.S ;  /* 0x00000000000073c6 */ /* 0x004ea20000000000 */
[----:B------:R-:W-:Y:S04]  /*4250*/  PRMT R0, RZ, 0x654, R0 ;  /* 0x00000654ff007816 */ /* 0x000fe80000000000 */
[----:B--2---:R2:W-:Y:S01]  /*4260*/  SYNCS.ARRIVE.TRANS64.RED.A1T0 RZ, [R0+URZ], RZ ;  /* 0x000000ff00ff79a7 */ /* 0x0045e200081004ff */
[----:B----4-:R-:W-:Y:S11]  /*4270*/  LOP3.LUT P3, RZ, R22, 0x1, RZ, 0xc0, !PT ;  /* 0x0000000116ff7812 */ /* 0x010ff6000786c0ff */
[----:B------:R-:W-:Y:S02]  /*4280*/  @!UPT UIADD3 URZ, UPT, UPT, URZ, URZ, URZ ;  /* 0x000000fffffff290 */ /* 0x000fe4000fffe0ff */
[----:B------:R-:W-:Y:S02]  /*4290*/  @P3 MOV R11, R20 ;  /* 0x00000014000b3202 */ /* 0x000fe40000000f00 */
[----:B------:R-:W-:Y:S01]  /*42a0*/  @P3 LOP3.LUT R10, R21, 0xffff, RZ, 0xc0, !PT ;  /* 0x0000ffff150a3812 */ /* 0x000fe200078ec0ff */
[----:B--2---:R-:W-:Y:S06]  /*42b0*/  @!P0 BRA `(.L_x_86) ;  /* 0x0000000000a48947 */ /* 0x004fec0003800000 */
[-C--:B-1----:R-:W-:Y:S01]  /*42c0*/  IMAD.HI.U32 R0, R19, R7.reuse, RZ ;  /* 0x0000000713007227 */ /* 0x082fe200078e00ff */
[----:B------:R-:W-:Y:S02]  /*42d0*/  ISETP.NE.AND P0, PT, R6, 0x1, PT ;  /* 0x000000010600780c */ /* 0x000fe40003f05270 */
[----:B------:R-:W-:Y:S01]  /*42e0*/  ISETP.NE.AND P2, PT, R40, 0x1, PT ;  /* 0x000000012800780c */ /* 0x000fe20003f45270 */
[----:B---3--:R-:W-:Y:S01]  /*42f0*/  IMAD.HI.U32 R9, R24, R16, RZ ;  /* 0x0000001018097227 */ /* 0x008fe200078e00ff */
[----:B------:R-:W-:Y:S02]  /*4300*/  SHF.R.U32.HI R0, RZ, R18, R0 ;  /* 0x00000012ff007219 */ /* 0x000fe40000011600 */
[----:B------:R-:W-:Y:S01]  /*4310*/  ISETP.NE.AND P4, PT, R3, 0x1, PT ;  /* 0x000000010300780c */ /* 0x000fe20003f85270 */
[----:B------:R-:W-:Y:S01]  /*4320*/  IMAD.HI.U32 R13, R10, R7, RZ ;  /* 0x000000070a0d7227 */ /* 0x000fe200078e00ff */
[----:B------:R-:W-:Y:S02]  /*4330*/  SHF.R.U32.HI R9, RZ, R17, R9 ;  /* 0x00000011ff097219 */ /* 0x000fe40000011609 */
[----:B------:R-:W-:Y:S01]  /*4340*/  SEL R0, R19, R0, !P0 ;  /* 0x0000000013007207 */ /* 0x000fe20004000000 */
[----:B------:R-:W-:Y:S01]  /*4350*/  IMAD.HI.U32 R12, R11, R16, RZ ;  /* 0x000000100b0c7227 */ /* 0x000fe200078e00ff */
[----:B------:R-:W-:Y:S03]  /*4360*/  SEL R9, R24, R9, !P4 ;  /* 0x0000000918097207 */ /* 0x000fe60006000000 */
[-C--:B------:R-:W-:Y:S01]  /*4370*/  IMAD.HI.U32 R8, R0, R4.reuse, RZ ;  /* 0x0000000400087227 */ /* 0x080fe200078e00ff */
[----:B------:R-:W-:Y:S03]  /*4380*/  SHF.R.U32.HI R12, RZ, R17, R12 ;  /* 0x00000011ff0c7219 */ /* 0x000fe6000001160c */
[----:B------:R-:W-:Y:S01]  /*4390*/  IMAD.HI.U32 R2, R9, R4, RZ ;  /* 0x0000000409027227 */ /* 0x000fe200078e00ff */
[-C--:B------:R-:W-:Y:S02]  /*43a0*/  @P2 SHF.R.U32.HI R0, RZ, R5.reuse, R8 ;  /* 0x00000005ff002219 */ /* 0x080fe40000011608 */
[----:B------:R-:W-:Y:S02]  /*43b0*/  SHF.R.U32.HI R8, RZ, R18, R13 ;  /* 0x00000012ff087219 */ /* 0x000fe4000001160d */
[----:B------:R-:W-:Y:S01]  /*43c0*/  @P2 SHF.R.U32.HI R9, RZ, R5, R2 ;  /* 0x00000005ff092219 */ /* 0x000fe20000011602 */
[----:B------:R-:W-:Y:S01]  /*43d0*/  IMAD R0, R40, R0, RZ ;  /* 0x0000000028007224 */ /* 0x000fe200078e02ff */
[----:B------:R-:W-:Y:S02]  /*43e0*/  SEL R8, R10, R8, !P0 ;  /* 0x000000080a087207 */ /* 0x000fe40004000000 */
[----:B------:R-:W-:Y:S01]  /*43f0*/  SEL R2, R11, R12, !P4 ;  /* 0x0000000c0b027207 */ /* 0x000fe20006000000 */
[----:B------:R-:W-:Y:S01]  /*4400*/  IMAD R12, R40, R9, RZ ;  /* 0x00000009280c7224 */ /* 0x000fe200078e02ff */
[C---:B------:R-:W-:Y:S01]  /*4410*/  ISETP.GE.AND P0, PT, R8.reuse, R0, PT ;  /* 0x000000000800720c */ /* 0x040fe20003f06270 */
[----:B------:R-:W-:Y:S03]  /*4420*/  IMAD.HI.U32 R0, R8, R4, RZ ;  /* 0x0000000408007227 */ /* 0x000fe600078e00ff */
[----:B------:R-:W-:Y:S02]  /*4430*/  ISETP.GE.OR P0, PT, R2, R12, P0 ;  /* 0x0000000c0200720c */ /* 0x000fe40000706670 */
[-C--:B------:R-:W-:Y:S04]  /*4440*/  SHF.R.U32.HI R0, RZ, R5.reuse, R0 ;  /* 0x00000005ff007219 */ /* 0x080fe80000011600 */
[----:B------:R-:W-:Y:S05]  /*4450*/  SEL R13, R8, R0, !P2 ;  /* 0x00000000080d7207 */ /* 0x000fea0005000000 */
[----:B------:R-:W-:Y:S02]  /*4460*/  IMAD.MOV R12, RZ, RZ, -R13 ;  /* 0x000000ffff0c7224 */ /* 0x000fe400078e0a0d */
[----:B------:R-:W-:Y:S04]  /*4470*/  @!P0 IMAD.HI.U32 R0, R2, R4, RZ ;  /* 0x0000000402008227 */ /* 0x000fe800078e00ff */
[----:B------:R-:W-:Y:S01]  /*4480*/  IMAD R12, R40, R12, R8 ;  /* 0x0000000c280c7224 */ /* 0x000fe200078e0208 */
[----:B------:R-:W-:Y:S04]  /*4490*/  @!P0 SHF.R.U32.HI R0, RZ, R5, R0 ;  /* 0x00000005ff008219 */ /* 0x000fe80000011600 */
[----:B------:R-:W-:Y:S04]  /*44a0*/  @!P0 SEL R0, R2, R0, !P2 ;  /* 0x0000000002008207 */ /* 0x000fe80005000000 */
[----:B------:R-:W-:Y:S01]  /*44b0*/  @!P0 IADD3 R13, PT, PT, R13, -R0, RZ ;  /* 0x800000000d0d8210 */ /* 0x000fe20007ffe0ff */
[----:B------:R-:W-:Y:S01]  /*44c0*/  @!P0 IMAD R0, R9, R12, R0 ;  /* 0x0000000c09008224 */ /* 0x000fe200078e0200 */
[----:B------:R-:W-:Y:S01]  /*44d0*/  IADD3 R9, PT, PT, -R8, RZ, RZ ;  /* 0x000000ff08097210 */ /* 0x000fe20007ffe1ff */
[--C-:B------:R-:W-:Y:S02]  /*44e0*/  IMAD.MOV R12, RZ, RZ, -R2.reuse ;  /* 0x000000ffff0c7224 */ /* 0x100fe400078e0a02 */
[----:B------:R-:W-:Y:S02]  /*44f0*/  @!P0 IMAD R8, R13, R40, R2 ;  /* 0x000000280d088224 */ /* 0x000fe400078e0202 */
[----:B------:R-:W-:Y:S02]  /*4500*/  @!P0 IMAD.MOV.U32 R2, RZ, RZ, R0 ;  /* 0x000000ffff028224 */ /* 0x000fe400078e0000 */
[----:B------:R-:W-:Y:S02]  /*4510*/  IMAD R11, R3, R12, R11 ;  /* 0x0000000c030b7224 */ /* 0x000fe400078e020b */
[----:B------:R-:W-:Y:S02]  /*4520*/  IMAD R10, R6, R9, R10 ;  /* 0x00000009060a7224 */ /* 0x000fe400078e020a */
[----:B------:R-:W-:Y:S02]  /*4530*/  IMAD R11, R2, R3, R11 ;  /* 0x00000003020b7224 */ /* 0x000fe400078e020b */
[----:B------:R-:W-:Y:S02]  /*4540*/  IMAD R10, R8, R6, R10 ;  /* 0x00000006080a7224 */ /* 0x000fe400078e020a */
.L_x_86:
[----:B------:R-:W-:Y:S05]  /*4550*/  BRA.U UP1, `(.L_x_87) ;  /* 0x0000000101107547 */ /* 0x000fea000b800000 */
[----:B------:R-:W-:Y:S04]  /*4560*/  MOV R2, UR6 ;  /* 0x0000000600027c02 */ /* 0x000fe80008000f00 */
[----:B------:R-:W-:Y:S04]  /*4570*/  SHF.L.U32 R2, R2, 0x1f, RZ ;  /* 0x0000001f02027819 */ /* 0x000fe800000006ff */
[----:B------:R-:W2:Y:S02]  /*4580*/  SYNCS.PHASECHK.TRANS64.TRYWAIT P0, [UR7+0x78], R2 ;  /* 0x00007802ff0075a7 */ /* 0x000ea40008001107 */
[----:B--2---:R-:W-:Y:S05]  /*4590*/  @!P0 BRA `(.L_x_88) ;  /* 0x0000005400348947 */ /* 0x004fea0003800000 */
.L_x_87:
[----:B------:R-:W-:Y:S02]  /*45a0*/  R2UR UR35, R14 ;  /* 0x000000000e2372ca */ /* 0x000fe400000e0000 */
[----:B------:R-:W-:Y:S02]  /*45b0*/  R2UR UR34, R15 ;  /* 0x000000000f2272ca */ /* 0x000fe400000e0000 */
[----:B------:R-:W-:Y:S02]  /*45c0*/  ISETP.NE.U32.AND P2, PT, RZ, UR4, PT ;  /* 0x00000004ff007c0c */ /* 0x000fe4000bf45070 */
[----:B------:R-:W-:Y:S02]  /*45d0*/  SHF.L.U32 R14, R29, 0x1f, RZ ;  /* 0x0000001f1d0e7819 */ /* 0x000fe400000006ff */
[----:B------:R-:W-:Y:S05]  /*45e0*/  ISETP.NE.AND.EX P2, PT, RZ, UR5, PT, P2 ;  /* 0x00000005ff007c0c */ /* 0x000fea000bf45320 */
[----:B------:R-:W-:Y:S02]  /*45f0*/  USHF.L.U32 UR35, UR35, 0x7, URZ ;  /* 0x0000000723237899 */ /* 0x000fe400080006ff */
[----:B------:R-:W-:Y:S01]  /*4600*/  USHF.L.U32 UR34, UR34, 0x7, URZ ;  /* 0x0000000722227899 */ /* 0x000fe200080006ff */
[----:B------:R-:W-:Y:S11]  /*4610*/  BRA.U !UP3, `(.L_x_89) ;  /* 0x000000010b347547 */ /* 0x000ff6000b800000 */
[----:B------:R-:W-:Y:S01]  /*4620*/  UPLOP3.LUT UP0, UPT, UPT, UPT, UP2, 0x80, 0x8 ;  /* 0x000000000008789c */ /* 0x000fe20003f0f020 */
[----:B--2---:R-:W-:Y:S02]  /*4630*/  HFMA2 R0, -RZ, RZ, 0, 5.9604644775390625e-08 ;  /* 0x00000001ff007431 */ /* 0x004fe400000001ff */
[----:B------:R-:W-:Y:S03]  /*4640*/  IMAD.MOV.U32 R92, RZ, RZ, 0x1 ;  /* 0x00000001ff5c7424 */ /* 0x000fe600078e00ff */
[----:B------:R-:W-:Y:S05]  /*4650*/  PLOP3.LUT P0, PT, PT, PT, UP0, 0x80, 0x8 ;  /* 0x000000000008781c */ /* 0x000fea0003f0f008 */
[----:B------:R-:W2:Y:S01]  /*4660*/  @UP0 LDCU.64 UR10, c[0x0][0x888] ;  /* 0x00011100ff0a07ac */ /* 0x000ea20008000a00 */
[----:B------:R-:W-:Y:S07]  /*4670*/  @UP0 UIMAD UR8, UR36, UR4, URZ ;  /* 0x00000004240802a4 */ /* 0x000fee000f8e02ff */
[----:B------:R-:W-:Y:S01]  /*4680*/  @!P0 PRMT R92, R0, 0x7610, R92 ;  /* 0x00007610005c8816 */ /* 0x000fe2000000005c */
[----:B--2---:R-:W-:Y:S03]  /*4690*/  @UP0 UIMAD.WIDE UR10, UR8, 0x4, UR10 ;  /* 0x00000004080a08a5 */ /* 0x004fe6000f8e020a */
[----:B------:R-:W2:Y:S03]  /*46a0*/  @!UP0 LDCU UR8, c[0x0][0x880] ;  /* 0x00011000ff0887ac */ /* 0x000ea60008000800 */
[----:B------:R-:W-:Y:S01]  /*46b0*/  IMAD.U32 R8, RZ, RZ, UR10 ;  /* 0x0000000aff087e24 */ /* 0x000fe2000f8e00ff */
[----:B------:R-:W-:Y:S05]  /*46c0*/  MOV R9, UR11 ;  /* 0x0000000b00097c02 */ /* 0x000fea0008000f00 */
[----:B-----5:R4:W5:Y:S02]  /*46d0*/  @P0 LDG.E R49, desc[UR46][R8.64] ;  /* 0x0000002e08310981 */ /* 0x020964000c1e1900 */
[----:B--2-4-:R-:W-:Y:S07]  /*46e0*/  @!P0 IMAD.U32 R49, RZ, RZ, UR8 ;  /* 0x00000008ff318e24 */ /* 0x014fee000f8e00ff */
.L_x_89:
[----:B-----5:R-:W-:Y:S01]  /*46f0*/  @!P2 FSETP.EQ.AND P0, PT, R49, RZ, PT ;  /* 0x000000ff3100a20b */ /* 0x020fe20003f02000 */
[----:B------:R-:W-:Y:S01]  /*4700*/  @!UPT UIADD3 URZ, UPT, UPT, URZ, URZ, URZ ;  /* 0x000000fffffff290 */ /* 0x000fe2000fffe0ff */
[----:B------:R-:W-:Y:S11]  /*4710*/  @!P2 BRA `(.L_x_90) ;  /* 0x000000000014a947 */ /* 0x000ff60003800000 */
[----:B------:R-:W-:Y:S02]  /*4720*/  LOP3.LUT P2, RZ, R92, 0xff, RZ, 0xc0, !PT ;  /* 0x000000ff5cff7812 */ /* 0x000fe4000784c0ff */
[----:B------:R-:W-:Y:S04]  /*4730*/  PLOP3.LUT P0, PT, PT, PT, UP0, 0x80, 0x8 ;  /* 0x000000000008781c */ /* 0x000fe80003f0f008 */
[----:B------:R-:W-:Y:S07]  /*4740*/  PLOP3.LUT P0, PT, P0, PT, PT, 0x8, 0x80 ;  /* 0x000000000080781c */ /* 0x000fee000070e170 */
[----:B------:R-:W-:Y:S11]  /*4750*/  @P2 FSETP.EQ.AND P0, PT, R49, RZ, PT ;  /* 0x000000ff3100220b */ /* 0x000ff60003f02000 */
[----:B------:R-:W-:Y:S02]  /*4760*/  @!UPT UIADD3 URZ, UPT, UPT, URZ, URZ, URZ ;  /* 0x000000fffffff290 */ /* 0x000fe4000fffe0ff */
.L_x_90:
[----:B------:R-:W4:Y:S01]  /*4770*/  SYNCS.PHASECHK.TRANS64.TRYWAIT P2, [UR7+0x50], R14 ;  /* 0x0000500eff0075a7 */ /* 0x000f220008041107 */
[----:B------:R-:W-:Y:S04]  /*4780*/  ELECT P4, URZ, PT ;  /* 0x0000000000ff782f */ /* 0x000fe80003880000 */
[----:B------:R-:W-:Y:S11]  /*4790*/  PLOP3.LUT P4, PT, P0, P4, PT, 0xf2, 0x2f ;  /* 0x00000000002f781c */ /* 0x000ff60000789e72 */
[----:B------:R-:W-:Y:S02]  /*47a0*/  @!UPT UIADD3 URZ, UPT, UPT, URZ, URZ, URZ ;  /* 0x000000fffffff290 */ /* 0x000fe4000fffe0ff */
[----:B-1----:R-:W-:Y:S05]  /*47b0*/  @!P4 IADD3 R8, P0, PT, R30, 0x580, RZ ;  /* 0x000005801e08c810 */ /* 0x002fea0007f1e0ff */
[----:B--2---:R-:W-:Y:S01]  /*47c0*/  @!P4 IMAD.X R2, RZ, RZ, R31, P0 ;  /* 0x000000ffff02c224 */ /* 0x004fe200000e061f */
[----:B----4-:R-:W-:Y:S07]  /*47d0*/  @!P2 BRA `(.L_x_91) ;  /* 0x0000005000bca947 */ /* 0x010fee0003800000 */
.L_x_179:
[----:B------:R-:W-:Y:S01]  /*47e0*/  @!P4 R2UR UR8, R2 ;  /* 0x000000000208c2ca */ /* 0x000fe200000e0000 */
[----:B------:R-:W-:Y:S01]  /*47f0*/  VOTEU.ALL UP1, P4 ;  /* 0x0000000000ff7886 */ /* 0x000fe20002020000 */
[----:B------:R-:W-:Y:S01]  /*4800*/  @!P4 R2UR UR9, R8 ;  /* 0x000000000809c2ca */ /* 0x000fe200000e0000 */
[----:B-1----:R-:W-:Y:S01]  /*4810*/  @!P4 IMAD.MOV.U32 R0, RZ, RZ, 0x2000 ;  /* 0x00002000ff00c424 */ /* 0x002fe200078e00ff */
[----:B------:R-:W-:Y:S01]  /*4820*/  UMOV UR10, 0x0 ;  /* 0x00000000000a7882 */ /* 0x000fe20000000000 */
[----:B------:R-:W-:Y:S01]  /*4830*/  UMOV UR11, 0x10000000 ;  /* 0x10000000000b7882 */ /* 0x000fe20000000000 */
[----:B------:R-:W-:Y:S01]  /*4840*/  @!UP1 UIADD3 UR32, UPT, UPT, UR7, 0x200, URZ ;  /* 0x0000020007209890 */ /* 0x000fe2000fffe0ff */
[----:B------:R-:W-:Y:S06]  /*4850*/  VOTEU.ALL UP1, P4 ;  /* 0x0000000000ff7886 */ /* 0x000fec0002020000 */
[----:B------:R-:W-:Y:S01]  /*4860*/  IMAD.U32 R9, RZ, RZ, UR8 ;  /* 0x00000008ff097e24 */ /* 0x000fe2000f8e00ff */
[----:B------:R-:W-:Y:S01]  /*4870*/  UPRMT UR8, UR37, 0x654, UR33 ;  /* 0x0000065425087896 */ /* 0x000fe20008000021 */
[----:B------:R-:W-:Y:S03]  /*4880*/  IMAD.U32 R8, RZ, RZ, UR9 ;  /* 0x00000009ff087e24 */ /* 0x000fe6000f8e00ff */
[----:B------:R-:W-:Y:S02]  /*4890*/  @!P4 R2UR UR15, R9 ;  /* 0x00000000090fc2ca */ /* 0x000fe400000e0000 */
[----:B------:R-:W-:Y:S02]  /*48a0*/  @!P4 R2UR UR14, R8 ;  /* 0x00000000080ec2ca */ /* 0x000fe400000e0000 */
[----:B------:R-:W-:Y:S05]  /*48b0*/  @!P4 IADD3 R8, P0, PT, R30, 0x580, RZ ;  /* 0x000005801e08c810 */ /* 0x000fea0007f1e0ff */
[----:B------:R-:W-:Y:S06]  /*48c0*/  @!P4 IMAD.X R2, RZ, RZ, R31, P0 ;  /* 0x000000ffff02c224 */ /* 0x000fec00000e061f */
[----:B------:R1:W-:Y:S01]  /*48d0*/  @!UP1 UTMALDG.3D [UR32], [UR14], desc[UR10] ;  /* 0x00000a200e0095b4 */ /* 0x0003e20008011000 */
[----:B------:R1:W-:Y:S01]  /*48e0*/  @!P4 SYNCS.ARRIVE.TRANS64.RED.A0TR RZ, [UR7+0x30], R0 ;  /* 0x00003000ffffc9a7 */ /* 0x0003e20008300407 */
[----:B------:R-:W-:Y:S01]  /*48f0*/  SYNCS.ARRIVE.TRANS64.RED.A1T0 RZ, [UR8], RZ ;  /* 0x000000ffffff79a7 */ /* 0x000fe20008100408 */
[----:B------:R-:W2:Y:S02]  /*4900*/  SYNCS.PHASECHK.TRANS64.TRYWAIT P2, [UR7+0x58], R14 ;  /* 0x0000580eff0075a7 */ /* 0x000ea40008041107 */
[----:B-12---:R-:W-:Y:S05]  /*4910*/  @!P2 BRA `(.L_x_92) ;  /* 0x000000500084a947 */ /* 0x006fea0003800000 */
.L_x_181:
[----:B------:R-:W-:Y:S01]  /*4920*/  @!P4 R2UR UR8, R2 ;  /* 0x000000000208c2ca */ /* 0x000fe200000e0000 */
[----:B------:R-:W-:Y:S01]  /*4930*/  VOTEU.ALL UP1, P4 ;  /* 0x0000000000ff7886 */ /* 0x000fe20002020000 */
[----:B------:R-:W-:Y:S01]  /*4940*/  @!P4 R2UR UR9, R8 ;  /* 0x000000000809c2ca */ /* 0x000fe200000e0000 */
[----:B-1----:R-:W-:Y:S01]  /*4950*/  @!P4 IMAD.MOV.U32 R0, RZ, RZ, 0x2000 ;  /* 0x00002000ff00c424 */ /* 0x002fe200078e00ff */
[----:B------:R-:W-:Y:S01]  /*4960*/  UMOV UR10, 0x0 ;  /* 0x00000000000a7882 */ /* 0x000fe20000000000 */
[----:B------:R-:W-:Y:S01]  /*4970*/  UMOV UR11, 0x10000000 ;  /* 0x10000000000b7882 */ /* 0x000fe20000000000 */
[----:B------:R-:W-:Y:S02]  /*4980*/  @!UP1 UIADD3 UR26, UPT, UPT, UR34, 0x20, URZ ;  /* 0x00000020221a9890 */ /* 0x000fe4000fffe0ff */
[----:B------:R-:W-:Y:S01]  /*4990*/  @!UP1 UIADD3 UR24, UPT, UPT, UR7, 0x2200, URZ ;  /* 0x0000220007189890 */ /* 0x000fe2000fffe0ff */
[----:B------:R-:W-:Y:S01]  /*49a0*/  VOTEU.ALL UP1, P4 ;  /* 0x0000000000ff7886 */ /* 0x000fe20002020000 */
[----:B------:R-:W-:Y:S01]  /*49b0*/  UMOV UR27, UR35 ;  /* 0x00000023001b7c82 */ /* 0x000fe20008000000 */
[----:B------:R-:W-:Y:S02]  /*49c0*/  UMOV UR28, UR36 ;  /* 0x00000024001c7c82 */ /* 0x000fe40008000000 */
        /* <DEDUP_REMOVED lines=12> */
.L_x_183:
[----:B------:R-:W2:Y:S01]  /*4a90*/  LDC.64 R12, c[0x0][0xb18] ;  /* 0x0002c600ff0c7b82 */ /* 0x000ea20000000a00 */
[----:B------:R-:W-:Y:S01]  /*4aa0*/  @!P4 R2UR UR8, R2 ;  /* 0x000000000208c2ca */ /* 0x000fe200000e0000 */
[----:B------:R-:W-:Y:S01]  /*4ab0*/  VOTEU.ALL UP1, P4 ;  /* 0x0000000000ff7886 */ /* 0x000fe20002020000 */
[----:B------:R-:W-:Y:S01]  /*4ac0*/  @!P4 R2UR UR9, R8 ;  /* 0x000000000809c2ca */ /* 0x000fe200000e0000 */
[----:B-1----:R-:W-:Y:S01]  /*4ad0*/  @!P4 IMAD.MOV.U32 R0, RZ, RZ, 0x2000 ;  /* 0x00002000ff00c424 */ /* 0x002fe200078e00ff */
[----:B------:R-:W-:Y:S03]  /*4ae0*/  UMOV UR10, 0x0 ;  /* 0x00000000000a7882 */ /* 0x000fe60000000000 */
[----:B------:R-:W1:Y:S01]  /*4af0*/  @!P1 LDC R2, c[0x0][0xb0c] ;  /* 0x0002c300ff029b82 */ /* 0x000e620000000800 */
[----:B------:R-:W-:Y:S01]  /*4b00*/  @!UP1 UIADD3 UR18, UPT, UPT, UR34, 0x40, URZ ;  /* 0x0000004022129890 */ /* 0x000fe2000fffe0ff */
[----:B------:R-:W-:Y:S01]  /*4b10*/  @P3 SHF.R.U32.HI R26, RZ, 0x10, R21 ;  /* 0x00000010ff1a3819 */ /* 0x000fe20000011615 */
[----:B------:R-:W-:Y:S01]  /*4b20*/  @!UP1 UIADD3 UR16, UPT, UPT, UR7, 0x4200, URZ ;  /* 0x0000420007109890 */ /* 0x000fe2000fffe0ff */
[----:B------:R-:W-:Y:S01]  /*4b30*/  VIADD R28, R28, 0x1 ;  /* 0x000000011c1c7836 */ /* 0x000fe20000000000 */
[----:B------:R-:W-:Y:S01]  /*4b40*/  VOTEU.ALL UP1, P4 ;  /* 0x0000000000ff7886 */ /* 0x000fe20002020000 */
[----:B------:R-:W-:Y:S01]  /*4b50*/  UMOV UR11, 0x10000000 ;  /* 0x10000000000b7882 */ /* 0x000fe20000000000 */
[----:B------:R-:W-:Y:S01]  /*4b60*/  UMOV UR19, UR35 ;  /* 0x0000002300137c82 */ /* 0x000fe20008000000 */
[----:B------:R-:W-:Y:S01]  /*4b70*/  IMAD.U32 R9, RZ, RZ, UR8 ;  /* 0x00000008ff097e24 */ /* 0x000fe2000f8e00ff */
[----:B------:R-:W-:Y:S01]  /*4b80*/  UMOV UR20, UR36 ;  /* 0x0000002400147c82 */ /* 0x000fe20008000000 */
[----:B------:R-:W-:Y:S01]  /*4b90*/  IMAD.U32 R8, RZ, RZ, UR9 ;  /* 0x00000009ff087e24 */ /* 0x000fe2000f8e00ff */
[----:B------:R-:W-:Y:S02]  /*4ba0*/  UPRMT UR8, UR37, 0x654, UR17 ;  /* 0x0000065425087896 */ /* 0x000fe40008000011 */
[----:B------:R-:W-:Y:S02]  /*4bb0*/  @!P4 R2UR UR15, R9 ;  /* 0x00000000090fc2ca */ /* 0x000fe400000e0000 */
[----:B------:R-:W-:Y:S02]  /*4bc0*/  @!P4 R2UR UR14, R8 ;  /* 0x00000000080ec2ca */ /* 0x000fe400000e0000 */
[----:B------:R-:W4:Y:S11]  /*4bd0*/  LDC.64 R8, c[0x0][0xb10] ;  /* 0x0002c400ff087b82 */ /* 0x000f360000000a00 */
[----:B------:R1:W-:Y:S01]  /*4be0*/  @!UP1 UTMALDG.3D [UR16], [UR14], desc[UR10] ;  /* 0x00000a100e0095b4 */ /* 0x0003e20008011000 */
[----:B------:R5:W-:Y:S01]  /*4bf0*/  @!P4 SYNCS.ARRIVE.TRANS64.RED.A0TR RZ, [UR7+0x40], R0 ;  /* 0x00004000ffffc9a7 */ /* 0x000be20008300407 */
[C---:B----4-:R-:W-:Y:S01]  /*4c00*/  @!P1 IMAD.HI.U32 R8, R11.reuse, R8, RZ ;  /* 0x000000080b089227 */ /* 0x050fe200078e00ff */
[----:B--2---:R-:W-:Y:S02]  /*4c10*/  @!P1 ISETP.NE.AND P0, PT, R12, 0x1, PT ;  /* 0x000000010c00980c */ /* 0x004fe40003f05270 */
[----:B-1----:R-:W-:Y:S01]  /*4c20*/  @!P1 ISETP.NE.AND P2, PT, R2, 0x1, PT ;  /* 0x000000010200980c */ /* 0x002fe20003f45270 */
[----:B------:R-:W-:Y:S01]  /*4c30*/  SYNCS.ARRIVE.TRANS64.RED.A1T0 RZ, [UR8], RZ ;  /* 0x000000ffffff79a7 */ /* 0x000fe20008100408 */
[C---:B------:R-:W-:Y:S01]  /*4c40*/  @!P1 IMAD.HI.U32 R13, R10.reuse, R13, RZ ;  /* 0x0000000d0a0d9227 */ /* 0x040fe200078e00ff */
[----:B------:R-:W-:Y:S04]  /*4c50*/  @!P1 SHF.R.U32.HI R8, RZ, R9, R8 ;  /* 0x00000009ff089219 */ /* 0x000fe80000011608 */
[----:B------:R-:W-:Y:S01]  /*4c60*/  @!P1 SEL R8, R11, R8, !P2 ;  /* 0x000000080b089207 */ /* 0x000fe20005000000 */
[----:B------:R-:W1:Y:S01]  /*4c70*/  SYNCS.PHASECHK.TRANS64.TRYWAIT P5, [UR7+0x68], R14 ;  /* 0x0000680eff0075a7 */ /* 0x000e6200080a1107 */
[----:B-----5:R-:W2:Y:S02]  /*4c80*/  @!P1 LDC R0, c[0x0][0xb20] ;  /* 0x0002c800ff009b82 */ /* 0x020ea40000000800 */
[----:B--2---:R-:W-:Y:S04]  /*4c90*/  @!P1 SHF.R.U32.HI R0, RZ, R0, R13 ;  /* 0x00000000ff009219 */ /* 0x004fe8000001160d */
[----:B------:R-:W-:Y:S05]  /*4ca0*/  @!P1 SEL R9, R10, R0, !P0 ;  /* 0x000000000a099207 */ /* 0x000fea0004000000 */
[----:B------:R-:W-:Y:S02]  /*4cb0*/  @!P1 IMAD.IADD R0, R9, 0x1, -R8 ;  /* 0x0000000109009824 */ /* 0x000fe400078e0a08 */
[----:B------:R-:W-:Y:S02]  /*4cc0*/  @!P1 IMAD.IADD R8, R8, 0x1, -R9 ;  /* 0x0000000108089824 */ /* 0x000fe400078e0a09 */
[----:B------:R-:W-:Y:S02]  /*4cd0*/  @!P1 IMAD R11, R0, R2, R11 ;  /* 0x00000002000b9224 */ /* 0x000fe400078e020b */
[----:B------:R-:W-:Y:S01]  /*4ce0*/  @!P1 IMAD R10, R8, R12, R10 ;  /* 0x0000000c080a9224 */ /* 0x000fe200078e020a */
[----:B-1----:R-:W-:Y:S06]  /*4cf0*/  @!P5 BRA `(.L_x_94) ;  /* 0x0000004c00bcd947 */ /* 0x002fec0003800000 */
.L_x_185:
[----:B------:R-:W-:Y:S01]  /*4d00*/  @!P4 IADD3 R2, P0, PT, R30, 0x580, RZ ;  /* 0x000005801e02c810 */ /* 0x000fe20007f1e0ff */
[----:B------:R-:W-:Y:S01]  /*4d10*/  VOTEU.ALL UP1, P4 ;  /* 0x0000000000ff7886 */ /* 0x000fe20002020000 */
[----:B------:R-:W-:Y:S01]  /*4d20*/  UMOV UR18, 0x0 ;  /* 0x0000000000127882 */ /* 0x000fe20000000000 */
[----:B------:R-:W-:Y:S01]  /*4d30*/  UMOV UR19, 0x10000000 ;  /* 0x1000000000137882 */ /* 0x000fe20000000000 */
[----:B------:R-:W-:Y:S01]  /*4d40*/  @!P4 R2UR UR9, R2 ;  /* 0x000000000209c2ca */ /* 0x000fe200000e0000 */
[----:B-1----:R-:W-:Y:S01]  /*4d50*/  @!P4 IMAD.X R0, RZ, RZ, R31, P0 ;  /* 0x000000ffff00c224 */ /* 0x002fe200000e061f */
[----:B------:R-:W-:Y:S01]  /*4d60*/  @!UP1 UIADD3 UR10, UPT, UPT, UR34, 0x60, URZ ;  /* 0x00000060220a9890 */ /* 0x000fe2000fffe0ff */
[----:B------:R-:W-:Y:S01]  /*4d70*/  ISETP.NE.AND P0, PT, R28, 0x2, PT ;  /* 0x000000021c00780c */ /* 0x000fe20003f05270 */
[----:B------:R-:W-:Y:S01]  /*4d80*/  UMOV UR11, UR35 ;  /* 0x00000023000b7c82 */ /* 0x000fe20008000000 */
[----:B------:R-:W-:Y:S01]  /*4d90*/  UMOV UR12, UR36 ;  /* 0x00000024000c7c82 */ /* 0x000fe20008000000 */
[----:B------:R-:W-:Y:S01]  /*4da0*/  @!P4 R2UR UR8, R0 ;  /* 0x000000000008c2ca */ /* 0x000fe200000e0000 */
[----:B------:R-:W-:Y:S01]  /*4db0*/  IMAD.IADD R15, R10, 0x1, R90 ;  /* 0x000000010a0f7824 */ /* 0x000fe200078e025a */
[----:B------:R-:W-:Y:S01]  /*4dc0*/  @P3 R2UR UR36, R26 ;  /* 0x000000001a2432ca */ /* 0x000fe200000e0000 */
[----:B------:R-:W-:Y:S01]  /*4dd0*/  IMAD.IADD R14, R11, 0x1, R91 ;  /* 0x000000010b0e7824 */ /* 0x000fe200078e025b */
[----:B------:R-:W-:Y:S02]  /*4de0*/  SEL R0, RZ, 0x1, P0 ;  /* 0x00000001ff007807 */ /* 0x000fe40000000000 */
[----:B------:R-:W-:Y:S01]  /*4df0*/  LOP3.LUT R29, R29, 0x1, RZ, 0x3c, !PT ;  /* 0x000000011d1d7812 */ /* 0x000fe200078e3cff */
[----:B------:R-:W-:Y:S01]  /*4e00*/  IMAD.U32 R8, RZ, RZ, UR9 ;  /* 0x00000009ff087e24 */ /* 0x000fe2000f8e00ff */
[----:B------:R-:W-:Y:S01]  /*4e10*/  @!UP1 UIADD3 UR9, UPT, UPT, UR7, 0x48, URZ ;  /* 0x0000004807099890 */ /* 0x000fe2000fffe0ff */
[----:B------:R-:W-:Y:S02]  /*4e20*/  LOP3.LUT R27, R27, R0, RZ, 0x3c, !PT ;  /* 0x000000001b1b7212 */ /* 0x000fe400078e3cff */
[----:B------:R-:W-:Y:S02]  /*4e30*/  SEL R28, R28, RZ, P0 ;  /* 0x000000ff1c1c7207 */ /* 0x000fe40000000000 */
[----:B------:R-:W-:Y:S01]  /*4e40*/  IMAD.U32 R9, RZ, RZ, UR8 ;  /* 0x00000008ff097e24 */ /* 0x000fe2000f8e00ff */
[----:B------:R-:W-:Y:S01]  /*4e50*/  @!P4 R2UR UR14, R8 ;  /* 0x00000000080ec2ca */ /* 0x000fe200000e0000 */
[----:B------:R-:W-:Y:S01]  /*4e60*/  @!UP1 UIADD3 UR8, UPT, UPT, UR7, 0x6200, URZ ;  /* 0x0000620007089890 */ /* 0x000fe2000fffe0ff */
[----:B------:R-:W-:Y:S02]  /*4e70*/  VOTEU.ALL UP1, P4 ;  /* 0x0000000000ff7886 */ /* 0x000fe40002020000 */
[----:B------:R-:W-:Y:S11]  /*4e80*/  @!P4 R2UR UR15, R9 ;  /* 0x00000000090fc2ca */ /* 0x000ff600000e0000 */
[----:B------:R-:W-:Y:S02]  /*4e90*/  @!UPT UIADD3 URZ, UPT, UPT, URZ, URZ, URZ ;  /* 0x000000fffffff290 */ /* 0x000fe4000fffe0ff */
[----:B------:R2:W-:Y:S01]  /*4ea0*/  @!UP1 UTMALDG.3D [UR8], [UR14], desc[UR18] ;  /* 0x000012080e0095b4 */ /* 0x0005e20008011000 */
[----:B------:R2:W-:Y:S01]  /*4eb0*/  @!P4 SYNCS.ARRIVE.TRANS64.RED.A0TR RZ, [UR7+0x48], R25 ;  /* 0x00004819ffffc9a7 */ /* 0x0005e20008300407 */
[----:B------:R-:W-:Y:S01]  /*4ec0*/  UPLOP3.LUT UP1, UPT, UPT, UPT, UPT, 0x80, 0x8 ;  /* 0x000000000008789c */ /* 0x000fe20003f2f070 */
[----:B------:R-:W-:Y:S01]  /*4ed0*/  SYNCS.ARRIVE.TRANS64.RED.A1T0 RZ, [UR13], RZ ;  /* 0x000000ffffff79a7 */ /* 0x000fe2000810040d */
[----:B------:R-:W-:Y:S09]  /*4ee0*/  @P3 BRA `(.L_x_95) ;  /* 0xfffffff000a03947 */ /* 0x000ff2000383ffff */
[----:B------:R-:W-:-:S04]  /*4ef0*/  SHF.L.U32 R2, R29, 0x1f, RZ ;  /* 0x0000001f1d027819 */ /* 0x000fc800000006ff */
[----:B------:R-:W1:Y:S02]  /*4f00*/  SYNCS.PHASECHK.TRANS64.TRYWAIT P0, [UR7+0x50], R2 ;  /* 0x00005002ff0075a7 */ /* 0x000e640008001107 */
[----:B-1----:R-:W-:Y:S05]  /*4f10*/  @!P0 BRA `(.L_x_96) ;  /* 0x0000004c004c8947 */ /* 0x002fea0003800000 */
.L_x_187:
[----:B------:R-:W4:Y:S02]  /*4f20*/  SYNCS.PHASECHK.TRANS64.TRYWAIT P0, [UR7+0x58], R2 ;  /* 0x00005802ff0075a7 */ /* 0x000f240008001107 */
[----:B----4-:R-:W-:Y:S05]  /*4f30*/  @!P0 BRA `(.L_x_97) ;  /* 0x0000004c005c8947 */ /* 0x010fea0003800000 */
.L_x_189:
[----:B------:R-:W4:Y:S02]  /*4f40*/  SYNCS.PHASECHK.TRANS64.TRYWAIT P0, [UR7+0x60], R2 ;  /* 0x00006002ff0075a7 */ /* 0x000f240008001107 */
[----:B----4-:R-:W-:Y:S05]  /*4f50*/  @!P0 BRA `(.L_x_98) ;  /* 0x0000004c006c8947 */ /* 0x010fea0003800000 */
.L_x_191:
[----:B-1----:R-:W-:-:S07]  /*4f60*/  MOV R0, UR7 ;  /* 0x0000000700007c02 */ /* 0x002fce0008000f00 */
.L_x_99:
[----:B-1----:R-:W-:-:S04]  /*4f70*/  SHF.L.U32 R2, R29, 0x1f, RZ ;  /* 0x0000001f1d027819 */ /* 0x002fc800000006ff */
[----:B------:R1:W4:Y:S03]  /*4f80*/  SYNCS.PHASECHK.TRANS64.TRYWAIT P0, [R0+URZ+0x68], R2 ;  /* 0x00006802000075a7 */ /* 0x00032600080011ff */
[----:B----4-:R-:W-:Y:S05]  /*4f90*/  @!P0 NANOSLEEP.SYNCS 0x989680 ;  /* 0x009896800000895d */ /* 0x010fea0003900000 */
[----:B------:R-:W4:Y:S02]  /*4fa0*/  @!P0 SYNCS.PHASECHK.TRANS64 P0, [R0+URZ+0x68], R2 ;  /* 0x00006802000085a7 */ /* 0x000f2400080010ff */
[----:B--2-4-:R-:W-:Y:S05]  /*4fb0*/  @P0 EXIT ;  /* 0x000000000000094d */ /* 0x014fea0003800000 */
[----:B------:R-:W-:Y:S05]  /*4fc0*/  BRA `(.L_x_99) ;  /* 0xfffffffc00e87947 */ /* 0x000fea000383ffff */
.L_x_84:
[----:B------:R-:W-:-:S06]  /*4fd0*/  UISETP.GE.AND UP1, UPT, UR10, 0x4, UPT ;  /* 0x000000040a00788c */ /* 0x000fcc000bf26270 */
[----:B------:R-:W-:-:S13]  /*4fe0*/  PLOP3.LUT P0, PT, PT, PT, UP1, 0x80, 0x8 ;  /* 0x000000000008781c */ /* 0x000fda0003f0f018 */
[----:B------:R-:W-:Y:S05]  /*4ff0*/  @!P0 EXIT ;  /* 0x000000000000894d */ /* 0x000fea0003800000 */
[----:B------:R-:W-:Y:S01]  /*5000*/  BAR.SYNC.DEFER_BLOCKING 0x6, 0xa0 ;  /* 0x0182800000007b1d */ /* 0x000fe20000010000 */
[C---:B------:R-:W-:Y:S01]  /*5010*/  IMAD.SHL.U32 R2, R105.reuse, 0x20, RZ ;  /* 0x0000002069027824 */ /* 0x040fe200078e00ff */
[C---:B------:R-:W-:Y:S01]  /*5020*/  SHF.L.U32 R46, R105.reuse, 0x10, RZ ;  /* 0x00000010692e7819 */ /* 0x040fe200000006ff */
[C---:B------:R-:W-:Y:S01]  /*5030*/  IMAD.SHL.U32 R104, R105.reuse, 0x4, RZ ;  /* 0x0000000469687824 */ /* 0x040fe200078e00ff */
[C---:B------:R-:W-:Y:S01]  /*5040*/  LOP3.LUT R106, R105.reuse, 0x60, RZ, 0xc0, !PT ;  /* 0x00000060696a7812 */ /* 0x040fe200078ec0ff */
[----:B------:R-:W-:Y:S01]  /*5050*/  HFMA2 R101, -RZ, RZ, 0, 5.9604644775390625e-08 ;  /* 0x00000001ff657431 */ /* 0x000fe200000001ff */
[----:B------:R-:W-:Y:S02]  /*5060*/  UMOV UR48, 0x400 ;  /* 0x0000040000307882 */ /* 0x000fe40000000000 */
[----:B------:R-:W1:Y:S01]  /*5070*/  LDC R95, c[0x0][0x370] ;  /* 0x0000dc00ff5f7b82 */ /* 0x000e620000000800 */
[----:B------:R-:W-:Y:S01]  /*5080*/  ULEA UR48, UR37, UR48, 0x18 ;  /* 0x0000003025307291 */ /* 0x000fe2000f8ec0ff */
[----:B------:R-:W-:Y:S01]  /*5090*/  LOP3.LUT R3, R2, 0xc0, RZ, 0xc0, !PT ;  /* 0x000000c002037812 */ /* 0x000fe200078ec0ff */
[----:B------:R-:W-:Y:S01]  /*50a0*/  HFMA2 R99, -RZ, RZ, 0, 0 ;  /* 0x00000000ff637431 */ /* 0x000fe200000001ff */
[----:B------:R-:W-:Y:S01]  /*50b0*/  LOP3.LUT R103, R105, 0x2, RZ, 0xc0, !PT ;  /* 0x0000000269677812 */ /* 0x000fe200078ec0ff */
[----:B------:R-:W-:Y:S01]  /*50c0*/  UIADD3 UR4, UPT, UPT, UR48, 0x200, URZ ;  /* 0x0000020030047890 */ /* 0x000fe2000fffe0ff */
[----:B------:R-:W-:Y:S01]  /*50d0*/  LOP3.LUT R104, R3, 0x18, R104, 0xf8, !PT ;  /* 0x0000001803687812 */ /* 0x000fe200078ef868 */
[----:B------:R-:W-:Y:S01]  /*50e0*/  IMAD.MOV.U32 R45, RZ, RZ, RZ ;  /* 0x000000ffff2d7224 */ /* 0x000fe200078e00ff */
[----:B------:R-:W2:Y:S01]  /*50f0*/  LDC R42, c[0x0][0xb0c] ;  /* 0x0002c300ff2a7b82 */ /* 0x000ea20000000800 */
[----:B------:R-:W-:Y:S01]  /*5100*/  LOP3.LUT R46, R46, 0x600000, RZ, 0xc0, !PT ;  /* 0x006000002e2e7812 */ /* 0x000fe200078ec0ff */
[----:B------:R-:W-:Y:S01]  /*5110*/  IMAD.MOV.U32 R109, RZ, RZ, RZ ;  /* 0x000000ffff6d7224 */ /* 0x000fe200078e00ff */
[----:B------:R-:W-:Y:S01]  /*5120*/  LOP3.LUT R104, R104, 0xf20, R2, 0xf8, !PT ;  /* 0x00000f2068687812 */ /* 0x000fe200078ef802 */
[----:B------:R-:W-:Y:S01]  /*5130*/  IMAD.U32 R97, RZ, RZ, UR4 ;  /* 0x00000004ff617e24 */ /* 0x000fe2000f8e00ff */
[----:B------:R-:W-:Y:S01]  /*5140*/  LOP3.LUT R105, R105, 0x4, RZ, 0xc0, !PT ;  /* 0x0000000469697812 */ /* 0x000fe200078ec0ff */
[----:B------:R-:W3:Y:S01]  /*5150*/  LDCU.64 UR52, c[0x0][0x348] ;  /* 0x00006900ff3477ac */ /* 0x000ee20008000a00 */
[----:B------:R-:W-:Y:S01]  /*5160*/  MOV R100, RZ ;  /* 0x000000ff00647202 */ /* 0x000fe20000000f00 */
[----:B------:R-:W4:Y:S01]  /*5170*/  LDC R93, c[0x0][0xb20] ;  /* 0x0002c800ff5d7b82 */ /* 0x000f220000000800 */
[----:B------:R-:W3:Y:S01]  /*5180*/  LDS R0, [UR48+0x130] ;  /* 0x00013030ff007984 */ /* 0x000ee20008000800 */
[----:B------:R-:W-:Y:S01]  /*5190*/  IMAD R104, R104, 0x2, R97 ;  /* 0x0000000268687824 */ /* 0x000fe200078e0261 */
[----:B------:R-:W1:Y:S03]  /*51a0*/  LDCU.64 UR38, c[0x0][0x888] ;  /* 0x00011100ff2677ac */ /* 0x000e660008000a00 */
[--C-:B------:R-:W-:Y:S01]  /*51b0*/  IMAD R103, R103, -0x10, R104.reuse ;  /* 0xfffffff067677824 */ /* 0x100fe200078e0268 */
[----:B------:R-:W1:Y:S01]  /*51c0*/  LDCU.64 UR44, c[0x0][0x890] ;  /* 0x00011200ff2c77ac */ /* 0x000e620008000a00 */
[----:B------:R-:W1:Y:S01]  /*51d0*/  LDC R41, c[0x0][0xb30] ;  /* 0x0002cc00ff297b82 */ /* 0x000e620000000800 */
[----:B------:R-:W-:Y:S01]  /*51e0*/  IMAD R102, R105, -0x10, R104 ;  /* 0xfffffff069667824 */ /* 0x000fe200078e0268 */
[----:B------:R-:W-:Y:S01]  /*51f0*/  UMOV UR49, URZ ;  /* 0x000000ff00317c82 */ /* 0x000fe20008000000 */
[----:B------:R-:W-:-:S05]  /*5200*/  UMOV UR51, URZ ;  /* 0x000000ff00337c82 */ /* 0x000fca0008000000 */
[----:B------:R-:W1:Y:S08]  /*5210*/  LDC.64 R88, c[0x0][0xb10] ;  /* 0x0002c400ff587b82 */ /* 0x000e700000000a00 */
[----:B------:R-:W1:Y:S08]  /*5220*/  LDC.64 R38, c[0x0][0xb18] ;  /* 0x0002c600ff267b82 */ /* 0x000e700000000a00 */
[----:B------:R-:W1:Y:S08]  /*5230*/  LDC.64 R36, c[0x0][0xb28] ;  /* 0x0002ca00ff247b82 */ /* 0x000e700000000a00 */
[----:B------:R-:W1:Y:S01]  /*5240*/  LDC.64 R86, c[0x0][0x8b0] ;  /* 0x00022c00ff567b82 */ /* 0x000e620000000a00 */
[----:B---3--:R-:W-:-:S07]  /*5250*/  IMAD.IADD R46, R0, 0x1, R46 ;  /* 0x00000001002e7824 */ /* 0x008fce00078e022e */
[----:B------:R-:W3:Y:S08]  /*5260*/  LDC.64 R84, c[0x0][0x8a8] ;  /* 0x00022a00ff547b82 */ /* 0x000ef00000000a00 */
[----:B--2-4-:R-:W1:Y:S02]  /*5270*/  LDC R94, c[0x0][0x374] ;  /* 0x0000dd00ff5e7b82 */ /* 0x014e640000000800 */
.L_x_143:
[----:B------:R-:W-:Y:S02]  /*5280*/  LEA R0, R109, UR48, 0x3 ;  /* 0x000000306d007c11 */ /* 0x000fe4000f8e18ff */
[----:B------:R-:W-:Y:S02]  /*5290*/  SHF.L.U32 R2, R99, 0x1f, RZ ;  /* 0x0000001f63027819 */ /* 0x000fe400000006ff */
[----:B-1----:R-:W-:Y:S02]  /*52a0*/  LEA R16, R109, UR48, 0x4 ;  /* 0x000000306d107c11 */ /* 0x002fe4000f8e20ff */
[----:B------:R-:W2:Y:S02]  /*52b0*/  SYNCS.PHASECHK.TRANS64.TRYWAIT P0, [R0+URZ+0x80], R2 ;  /* 0x00008002000075a7 */ /* 0x000ea400080011ff */
[----:B--23--:R-:W-:Y:S05]  /*52c0*/  @!P0 BRA `(.L_x_100) ;  /* 0x0000004800a88947 */ /* 0x00cfea0003800000 */
.L_x_192:
[----:B------:R-:W4:Y:S01]  /*52d0*/  LDC.64 R10, c[0x0][0xb10] ;  /* 0x0002c400ff0a7b82 */ /* 0x000f220000000a00 */
[----:B------:R-:W3:Y:S01]  /*52e0*/  LDS.128 R16, [R16+0x110] ;  /* 0x0001100010107984 */ /* 0x000ee20000000c00 */
[----:B-1----:R-:W-:Y:S01]  /*52f0*/  ISETP.NE.AND P1, PT, R41, 0x1, PT ;  /* 0x000000012900780c */ /* 0x002fe20003f25270 */
[----:B--2---:R-:W-:Y:S01]  /*5300*/  VIADD R0, R0, 0x90 ;  /* 0x0000009000007836 */ /* 0x004fe20000000000 */
[----:B------:R-:W-:Y:S04]  /*5310*/  ISETP.GE.AND P0, PT, R40, 0x1, PT ;  /* 0x000000012800780c */ /* 0x000fe80003f06270 */
[----:B------:R-:W1:Y:S01]  /*5320*/  LDC.64 R8, c[0x0][0xb18] ;  /* 0x0002c600ff087b82 */ /* 0x000e620000000a00 */
[----:B------:R-:W-:Y:S01]  /*5330*/  PRMT R0, RZ, 0x654, R0 ;  /* 0x00000654ff007816 */ /* 0x000fe20000000000 */
[----:B------:R-:W-:Y:S01]  /*5340*/  @!PT LDS RZ, [RZ] ;  /* 0x00000000fffff984 */ /* 0x000fe20000000800 */
[----:B------:R-:W-:Y:S01]  /*5350*/  @!PT LDS RZ, [RZ] ;  /* 0x00000000fffff984 */ /* 0x000fe20000000800 */
[----:B------:R-:W-:Y:S01]  /*5360*/  @!PT LDS RZ, [RZ] ;  /* 0x00000000fffff984 */ /* 0x000fe20000000800 */
[----:B------:R-:W-:Y:S01]  /*5370*/  @!PT LDS RZ, [RZ] ;  /* 0x00000000fffff984 */ /* 0x000fe20000000800 */
[----:B------:R2:W-:Y:S06]  /*5380*/  MEMBAR.ALL.CTA ;  /* 0x0000000000007992 */ /* 0x0005ec0000008000 */
[----:B--2---:R-:W2:Y:S01]  /*5390*/  FENCE.VIEW.ASYNC.S ;  /* 0x00000000000073c6 */ /* 0x004ea20000000000 */
[----:B------:R-:W1:Y:S08]  /*53a0*/  @!P1 LDC R12, c[0x0][0xb20] ;  /* 0x0002c800ff0c9b82 */ /* 0x000e700000000800 */
[----:B------:R-:W1:Y:S01]  /*53b0*/  @!P1 LDC R7, c[0x0][0xb0c] ;  /* 0x0002c300ff079b82 */ /* 0x000e620000000800 */
[----:B--2---:R2:W-:Y:S01]  /*53c0*/  SYNCS.ARRIVE.TRANS64.RED.A1T0 RZ, [R0+URZ], RZ ;  /* 0x000000ff00ff79a7 */ /* 0x0045e200081004ff */
[----:B---3--:R-:W-:Y:S04]  /*53d0*/  LOP3.LUT P4, RZ, R18, 0x1, RZ, 0xc0, !PT ;  /* 0x0000000112ff7812 */ /* 0x008fe8000788c0ff */
[----:B------:R-:W-:Y:S09]  /*53e0*/  P2R R107, PR, RZ, 0x10 ;  /* 0x00000010ff6b7803 */ /* 0x000ff20000000000 */
[----:B------:R-:W-:Y:S02]  /*53f0*/  @P4 MOV R44, R16 ;  /* 0x00000010002c4202 */ /* 0x000fe40000000f00 */
[----:B------:R-:W-:Y:S01]  /*5400*/  @P4 LOP3.LUT R43, R17, 0xffff, RZ, 0xc0, !PT ;  /* 0x0000ffff112b4812 */ /* 0x000fe200078ec0ff */
[----:B--2-4-:R-:W-:Y:S06]  /*5410*/  @!P0 BRA `(.L_x_101) ;  /* 0x0000000000a48947 */ /* 0x014fec0003800000 */
[----:B------:R-:W-:Y:S01]  /*5420*/  IMAD.HI.U32 R0, R94, R39, RZ ;  /* 0x000000275e007227 */ /* 0x000fe200078e00ff */
[----:B------:R-:W-:Y:S02]  /*5430*/  ISETP.NE.AND P0, PT, R38, 0x1, PT ;  /* 0x000000012600780c */ /* 0x000fe40003f05270 */
[----:B------:R-:W-:Y:S01]  /*5440*/  ISETP.NE.AND P2, PT, R40, 0x1, PT ;  /* 0x000000012800780c */ /* 0x000fe20003f45270 */
[----:B------:R-:W-:Y:S01]  /*5450*/  IMAD.HI.U32 R4, R95, R88, RZ ;  /* 0x000000585f047227 */ /* 0x000fe200078e00ff */
[----:B------:R-:W-:Y:S02]  /*5460*/  SHF.R.U32.HI R0, RZ, R93, R0 ;  /* 0x0000005dff007219 */ /* 0x000fe40000011600 */
[----:B------:R-:W-:Y:S01]  /*5470*/  ISETP.NE.AND P3, PT, R42, 0x1, PT ;  /* 0x000000012a00780c */ /* 0x000fe20003f65270 */
[----:B------:R-:W-:Y:S01]  /*5480*/  IMAD.HI.U32 R6, R43, R39, RZ ;  /* 0x000000272b067227 */ /* 0x000fe200078e00ff */
[-C--:B------:R-:W-:Y:S02]  /*5490*/  SHF.R.U32.HI R4, RZ, R89.reuse, R4 ;  /* 0x00000059ff047219 */ /* 0x080fe40000011604 */
[----:B------:R-:W-:Y:S01]  /*54a0*/  SEL R0, R94, R0, !P0 ;  /* 0x000000005e007207 */ /* 0x000fe20004000000 */
[----:B------:R-:W-:Y:S01]  /*54b0*/  IMAD.HI.U32 R5, R44, R88, RZ ;  /* 0x000000582c057227 */ /* 0x000fe200078e00ff */
[----:B------:R-:W-:Y:S03]  /*54c0*/  SEL R4, R95, R4, !P3 ;  /* 0x000000045f047207 */ /* 0x000fe60005800000 */
[-C--:B------:R-:W-:Y:S01]  /*54d0*/  IMAD.HI.U32 R3, R0, R36.reuse, RZ ;  /* 0x0000002400037227 */ /* 0x080fe200078e00ff */
[----:B------:R-:W-:Y:S03]  /*54e0*/  SHF.R.U32.HI R5, RZ, R89, R5 ;  /* 0x00000059ff057219 */ /* 0x000fe60000011605 */
[----:B------:R-:W-:Y:S01]  /*54f0*/  IMAD.HI.U32 R2, R4, R36, RZ ;  /* 0x0000002404027227 */ /* 0x000fe200078e00ff */
[----:B------:R-:W-:Y:S02]  /*5500*/  @P2 SHF.R.U32.HI R0, RZ, R37, R3 ;  /* 0x00000025ff002219 */ /* 0x000fe40000011603 */
[----:B------:R-:W-:Y:S02]  /*5510*/  SHF.R.U32.HI R3, RZ, R93, R6 ;  /* 0x0000005dff037219 */ /* 0x000fe40000011606 */
[----:B------:R-:W-:Y:S01]  /*5520*/  @P2 SHF.R.U32.HI R4, RZ, R37, R2 ;  /* 0x00000025ff042219 */ /* 0x000fe20000011602 */
[----:B------:R-:W-:Y:S01]  /*5530*/  IMAD R0, R40, R0, RZ ;  /* 0x0000000028007224 */ /* 0x000fe200078e02ff */
[----:B------:R-:W-:Y:S02]  /*5540*/  SEL R3, R43, R3, !P0 ;  /* 0x000000032b037207 */ /* 0x000fe40004000000 */
[----:B------:R-:W-:Y:S01]  /*5550*/  SEL R2, R44, R5, !P3 ;  /* 0x000000052c027207 */ /* 0x000fe20005800000 */
[----:B------:R-:W-:Y:S01]  /*5560*/  IMAD R5, R40, R4, RZ ;  /* 0x0000000428057224 */ /* 0x000fe200078e02ff */
[C---:B------:R-:W-:Y:S01]  /*5570*/  ISETP.GE.AND P0, PT, R3.reuse, R0, PT ;  /* 0x000000000300720c */ /* 0x040fe20003f06270 */
[C---:B------:R-:W-:Y:S03]  /*5580*/  IMAD.HI.U32 R0, R3.reuse, R36, RZ ;  /* 0x0000002403007227 */ /* 0x040fe600078e00ff */
[C---:B------:R-:W-:Y:S02]  /*5590*/  ISETP.GE.OR P0, PT, R2.reuse, R5, P0 ;  /* 0x000000050200720c */ /* 0x040fe40000706670 */
[----:B------:R-:W-:Y:S04]  /*55a0*/  SHF.R.U32.HI R0, RZ, R37, R0 ;  /* 0x00000025ff007219 */ /* 0x000fe80000011600 */
[C---:B------:R-:W-:Y:S05]  /*55b0*/  SEL R6, R3.reuse, R0, !P2 ;  /* 0x0000000003067207 */ /* 0x040fea0005000000 */
        /* <DEDUP_REMOVED lines=14> */
[----:B------:R-:W-:Y:S07]  /*56a0*/  IMAD R43, R3, R38, R43 ;  /* 0x00000026032b7224 */ /* 0x000fee00078e022b */
.L_x_101:
[----:B-1----:R-:W-:Y:S01]  /*56b0*/  @!P1 ISETP.NE.AND P0, PT, R8, 0x1, PT ;  /* 0x000000010800980c */ /* 0x002fe20003f05270 */
[----:B------:R-:W-:Y:S01]  /*56c0*/  @!P1 IMAD.HI.U32 R2, R43, R9, RZ ;  /* 0x000000092b029227 */ /* 0x000fe200078e00ff */
[----:B------:R-:W-:Y:S01]  /*56d0*/  R2UR UR42, R14 ;  /* 0x000000000e2a72ca */ /* 0x000fe200000e0000 */
[----:B------:R-:W-:Y:S01]  /*56e0*/  BSSY.RECONVERGENT B6, `(.L_x_102) ;  /* 0x0000031000067945 */ /* 0x000fe20003800200 */
[----:B------:R-:W-:Y:S01]  /*56f0*/  R2UR UR41, R15 ;  /* 0x000000000f2972ca */ /* 0x000fe200000e0000 */
[C---:B------:R-:W-:Y:S01]  /*5700*/  @!P1 IMAD.HI.U32 R0, R44.reuse, R10, RZ ;  /* 0x0000000a2c009227 */ /* 0x040fe200078e00ff */
[----:B------:R-:W-:Y:S02]  /*5710*/  @!P1 SHF.R.U32.HI R2, RZ, R12, R2 ;  /* 0x0000000cff029219 */ /* 0x000fe40000011602 */
[----:B------:R-:W-:Y:S01]  /*5720*/  @!P1 ISETP.NE.AND P2, PT, R7, 0x1, PT ;  /* 0x000000010700980c */ /* 0x000fe20003f45270 */
[----:B------:R-:W-:Y:S01]  /*5730*/  VIADD R109, R109, 0x1 ;  /* 0x000000016d6d7836 */ /* 0x000fe20000000000 */
[----:B------:R-:W-:Y:S02]  /*5740*/  @!P1 SEL R2, R43, R2, !P0 ;  /* 0x000000022b029207 */ /* 0x000fe40004000000 */
[----:B------:R-:W-:Y:S02]  /*5750*/  @!P1 SHF.R.U32.HI R0, RZ, R11, R0 ;  /* 0x0000000bff009219 */ /* 0x000fe40000011600 */
[----:B------:R-:W-:Y:S01]  /*5760*/  LOP3.LUT P0, RZ, R97, 0x1b0, RZ, 0xc0, !PT ;  /* 0x000001b061ff7812 */ /* 0x000fe2000780c0ff */
[----:B------:R-:W-:Y:S01]  /*5770*/  USHF.L.U32 UR42, UR42, 0x7, URZ ;  /* 0x000000072a2a7899 */ /* 0x000fe200080006ff */
[----:B------:R-:W-:Y:S01]  /*5780*/  @!P1 SEL R3, R44, R0, !P2 ;  /* 0x000000002c039207 */ /* 0x000fe20005000000 */
[----:B------:R-:W-:Y:S01]  /*5790*/  USHF.L.U32 UR41, UR41, 0x7, URZ ;  /* 0x0000000729297899 */ /* 0x000fe200080006ff */
[----:B------:R-:W-:Y:S03]  /*57a0*/  @P4 SHF.R.U32.HI R98, RZ, 0x10, R17 ;  /* 0x00000010ff624819 */ /* 0x000fe60000011611 */
[----:B------:R-:W-:Y:S02]  /*57b0*/  @!P1 IMAD.IADD R0, R2, 0x1, -R3 ;  /* 0x0000000102009824 */ /* 0x000fe400078e0a03 */
[----:B------:R-:W-:Y:S02]  /*57c0*/  @!P1 IMAD.IADD R2, R3, 0x1, -R2 ;  /* 0x0000000103029824 */ /* 0x000fe400078e0a02 */
[----:B------:R-:W-:Y:S02]  /*57d0*/  @!P1 IMAD R44, R0, R7, R44 ;  /* 0x00000007002c9224 */ /* 0x000fe400078e022c */
[----:B------:R-:W-:Y:S01]  /*57e0*/  @!P1 IMAD R43, R2, R8, R43 ;  /* 0x00000008022b9224 */ /* 0x000fe200078e022b */
[----:B------:R-:W-:Y:S06]  /*57f0*/  @!P0 BRA `(.L_x_103) ;  /* 0x00000000007c8947 */ /* 0x000fec0003800000 */
[----:B------:R-:W1:Y:S01]  /*5800*/  LDCU.64 UR8, c[0x4][0x80] ;  /* 0x01001000ff0877ac */ /* 0x000e620008000a00 */
[----:B------:R-:W-:Y:S01]  /*5810*/  MOV R2, 0x0 ;  /* 0x0000000000027802 */ /* 0x000fe20000000f00 */
[----:B------:R-:W-:Y:S02]  /*5820*/  HFMA2 R12, -RZ, RZ, 0, 5.9604644775390625e-08 ;  /* 0x00000001ff0c7431 */ /* 0x000fe400000001ff */
[----:B------:R-:W-:Y:S01]  /*5830*/  IMAD.MOV.U32 R8, RZ, RZ, 0x70 ;  /* 0x00000070ff087424 */ /* 0x000fe200078e00ff */
[----:B------:R2:W3:Y:S01]  /*5840*/  LDC.64 R14, c[0x4][R2] ;  /* 0x01000000020e7b82 */ /* 0x0004e20000000a00 */
[----:B------:R-:W4:Y:S01]  /*5850*/  LDCU.64 UR6, c[0x4][0x88] ;  /* 0x01001100ff0677ac */ /* 0x000f220008000a00 */
[----:B------:R-:W-:Y:S01]  /*5860*/  IMAD.MOV.U32 R13, RZ, RZ, RZ ;  /* 0x000000ffff0d7224 */ /* 0x000fe200078e00ff */
[----:B------:R-:W2:Y:S01]  /*5870*/  LDCU.64 UR4, c[0x4][0x8] ;  /* 0x01000100ff0477ac */ /* 0x000ea20008000a00 */
[----:B-1----:R-:W-:Y:S01]  /*5880*/  MOV R5, UR9 ;  /* 0x0000000900057c02 */ /* 0x002fe20008000f00 */
[----:B------:R-:W-:Y:S01]  /*5890*/  IMAD.U32 R4, RZ, RZ, UR8 ;  /* 0x00000008ff047e24 */ /* 0x000fe2000f8e00ff */
[----:B----4-:R-:W-:Y:S01]  /*58a0*/  MOV R7, UR7 ;  /* 0x0000000700077c02 */ /* 0x010fe20008000f00 */
[----:B------:R-:W-:Y:S01]  /*58b0*/  IMAD.U32 R6, RZ, RZ, UR6 ;  /* 0x00000006ff067e24 */ /* 0x000fe2000f8e00ff */
[----:B--2---:R-:W-:Y:S01]  /*58c0*/  MOV R11, UR5 ;  /* 0x00000005000b7c02 */ /* 0x004fe20008000f00 */
[----:B------:R-:W-:Y:S02]  /*58d0*/  IMAD.U32 R10, RZ, RZ, UR4 ;  /* 0x00000004ff0a7e24 */ /* 0x000fe4000f8e00ff */
[----:B------:R-:W-:Y:S07]  /*58e0*/  LEPC R20, `(.L_x_104) ;  /* 0x000000001014794e */ /* 0x000fee0000000000 */
[----:B---3-5:R-:W-:Y:S05]  /*58f0*/  CALL.ABS.NOINC R14 ;  /* 0x000000000e007343 */ /* 0x028fea0003c00000 */
.L_x_104:
[----:B------:R-:W1:Y:S01]  /*5900*/  LDCU.64 UR8, c[0x4][0x80] ;  /* 0x01001000ff0877ac */ /* 0x000e620008000a00 */
[----:B------:R-:W2:Y:S01]  /*5910*/  LDC.64 R2, c[0x4][R2] ;  /* 0x0100000002027b82 */ /* 0x000ea20000000a00 */
[----:B------:R-:W-:Y:S02]  /*5920*/  HFMA2 R12, -RZ, RZ, 0, 5.9604644775390625e-08 ;  /* 0x00000001ff0c7431 */ /* 0x000fe400000001ff */
[----:B------:R-:W-:Y:S02]  /*5930*/  IMAD.MOV.U32 R8, RZ, RZ, 0x70 ;  /* 0x00000070ff087424 */ /* 0x000fe400078e00ff */
[----:B------:R-:W-:Y:S01]  /*5940*/  IMAD.MOV.U32 R13, RZ, RZ, RZ ;  /* 0x000000ffff0d7224 */ /* 0x000fe200078e00ff */
[----:B------:R-:W3:Y:S01]  /*5950*/  LDCU.64 UR6, c[0x4][0x88] ;  /* 0x01001100ff0677ac */ /* 0x000ee20008000a00 */
[----:B------:R-:W4:Y:S01]  /*5960*/  LDCU.64 UR4, c[0x4][0x8] ;  /* 0x01000100ff0477ac */ /* 0x000f220008000a00 */
[----:B-1----:R-:W-:Y:S02]  /*5970*/  MOV R4, UR8 ;  /* 0x0000000800047c02 */ /* 0x002fe40008000f00 */
[----:B------:R-:W-:Y:S02]  /*5980*/  MOV R5, UR9 ;  /* 0x0000000900057c02 */ /* 0x000fe40008000f00 */
[----:B---3--:R-:W-:Y:S01]  /*5990*/  MOV R7, UR7 ;  /* 0x0000000700077c02 */ /* 0x008fe20008000f00 */
[----:B------:R-:W-:Y:S01]  /*59a0*/  IMAD.U32 R6, RZ, RZ, UR6 ;  /* 0x00000006ff067e24 */ /* 0x000fe2000f8e00ff */
[----:B----4-:R-:W-:Y:S01]  /*59b0*/  MOV R11, UR5 ;  /* 0x00000005000b7c02 */ /* 0x010fe20008000f00 */
[----:B------:R-:W-:Y:S02]  /*59c0*/  IMAD.U32 R10, RZ, RZ, UR4 ;  /* 0x00000004ff0a7e24 */ /* 0x000fe4000f8e00ff */
[----:B------:R-:W-:Y:S07]  /*59d0*/  LEPC R20, `(.L_x_103) ;  /* 0x000000001014794e */ /* 0x000fee0000000000 */
[----:B--2---:R-:W-:Y:S05]  /*59e0*/  CALL.ABS.NOINC R2 ;  /* 0x0000000002007343 */ /* 0x004fea0003c00000 */
.L_x_103:
[----:B------:R-:W-:Y:S05]  /*59f0*/  BSYNC.RECONVERGENT B6 ;  /* 0x0000000000067941 */ /* 0x000fea0003800200 */
.L_x_102:
[----:B------:R-:W-:Y:S01]  /*5a00*/  ISETP.NE.U32.AND P4, PT, R86, RZ, PT ;  /* 0x000000ff5600720c */ /* 0x000fe20003f85070 */
[----:B------:R-:W-:Y:S01]  /*5a10*/  UISETP.NE.AND UP2, UPT, UR50, URZ, UPT ;  /* 0x000000ff3200728c */ /* 0x000fe2000bf45270 */
[----:B------:R-:W-:Y:S01]  /*5a20*/  ISETP.NE.U32.AND P2, PT, RZ, UR38, PT ;  /* 0x00000026ff007c0c */ /* 0x000fe2000bf45070 */
[----:B------:R-:W-:Y:S01]  /*5a30*/  UISETP.NE.U32.AND UP1, UPT, UR44, URZ, UPT ;  /* 0x000000ff2c00728c */ /* 0x000fe2000bf25070 */
[----:B------:R-:W-:Y:S01]  /*5a40*/  ISETP.NE.AND.EX P4, PT, R87, RZ, PT, P4 ;  /* 0x000000ff5700720c */ /* 0x000fe20003f85340 */
[----:B------:R-:W-:Y:S01]  /*5a50*/  UPLOP3.LUT UP0, UPT, UPT, UPT, UPT, 0x40, 0x4 ;  /* 0x000000000004789c */ /* 0x000fe20003f0e870 */
[----:B------:R-:W-:Y:S01]  /*5a60*/  ISETP.NE.AND.EX P2, PT, RZ, UR39, PT, P2 ;  /* 0x00000027ff007c0c */ /* 0x000fe2000bf45320 */
[----:B------:R-:W-:Y:S01]  /*5a70*/  UISETP.NE.AND.EX UP1, UPT, UR45, URZ, UPT, UP1 ;  /* 0x000000ff2d00728c */ /* 0x000fe2000bf25310 */
[----:B------:R-:W-:Y:S04]  /*5a80*/  PLOP3.LUT P1, PT, PT, PT, UP2, 0x80, 0x8 ;  /* 0x000000000008781c */ /* 0x000fe80003f2f028 */
[----:B------:R-:W-:Y:S06]  /*5a90*/  @UP2 UPLOP3.LUT UP0, UPT, UPT, UPT, UP1, 0x80, 0x8 ;  /* 0x000000000008289c */ /* 0x000fec0003f0f010 */
[----:B------:R-:W-:Y:S01]  /*5aa0*/  PLOP3.LUT P0, PT, PT, PT, UP0, 0x80, 0x8 ;  /* 0x000000000008781c */ /* 0x000fe20003f0f008 */
[----:B------:R-:W-:Y:S01]  /*5ab0*/  @!UPT UIADD3 URZ, UPT, UPT, URZ, URZ, URZ ;  /* 0x000000fffffff290 */ /* 0x000fe2000fffe0ff */
[----:B------:R-:W-:Y:S11]  /*5ac0*/  BRA.U !UP1, `(.L_x_105) ;  /* 0x0000000109387547 */ /* 0x000ff6000b800000 */
[----:B------:R-:W-:Y:S01]  /*5ad0*/  UISETP.NE.U32.AND UP0, UPT, UR38, URZ, UPT ;  /* 0x000000ff2600728c */ /* 0x000fe2000bf05070 */
[----:B------:R-:W-:Y:S02]  /*5ae0*/  HFMA2 R0, -RZ, RZ, 0, 5.9604644775390625e-08 ;  /* 0x00000001ff007431 */ /* 0x000fe400000001ff */
[----:B------:R-:W-:Y:S01]  /*5af0*/  IMAD.MOV.U32 R92, RZ, RZ, 0x1 ;  /* 0x00000001ff5c7424 */ /* 0x000fe200078e00ff */
[----:B------:R-:W-:Y:S06]  /*5b00*/  UISETP.NE.AND.EX UP0, UPT, UR39, URZ, UPT, UP0 ;  /* 0x000000ff2700728c */ /* 0x000fec000bf05300 */
[----:B------:R-:W-:Y:S05]  /*5b10*/  PLOP3.LUT P3, PT, PT, PT, UP0, 0x80, 0x8 ;  /* 0x000000000008781c */ /* 0x000fea0003f6f008 */
[----:B------:R-:W1:Y:S01]  /*5b20*/  @UP0 LDCU.64 UR6, c[0x0][0x888] ;  /* 0x00011100ff0607ac */ /* 0x000e620008000a00 */
[----:B------:R-:W-:Y:S07]  /*5b30*/  @UP0 UIMAD UR4, UR36, UR44, URZ ;  /* 0x0000002c240402a4 */ /* 0x000fee000f8e02ff */
[----:B------:R-:W-:Y:S01]  /*5b40*/  @!P3 PRMT R92, R0, 0x7610, R92 ;  /* 0x00007610005cb816 */ /* 0x000fe2000000005c */
[----:B-1----:R-:W-:Y:S03]  /*5b50*/  @UP0 UIMAD.WIDE UR6, UR4, 0x4, UR6 ;  /* 0x00000004040608a5 */ /* 0x002fe6000f8e0206 */
[----:B------:R-:W1:Y:S03]  /*5b60*/  @!UP0 LDCU UR4, c[0x0][0x880] ;  /* 0x00011000ff0487ac */ /* 0x000e660008000800 */
[----:B------:R-:W-:Y:S01]  /*5b70*/  IMAD.U32 R2, RZ, RZ, UR6 ;  /* 0x00000006ff027e24 */ /* 0x000fe2000f8e00ff */
[----:B------:R-:W-:Y:S05]  /*5b80*/  MOV R3, UR7 ;  /* 0x0000000700037c02 */ /* 0x000fea0008000f00 */
[----:B-----5:R2:W5:Y:S02]  /*5b90*/  @P3 LDG.E R49, desc[UR46][R2.64] ;  /* 0x0000002e02313981 */ /* 0x020564000c1e1900 */
[----:B-12---:R-:W-:Y:S02]  /*5ba0*/  @!P3 IMAD.U32 R49, RZ, RZ, UR4 ;  /* 0x00000004ff31be24 */ /* 0x006fe4000f8e00ff */
.L_x_105:
[----:B------:R-:W-:Y:S05]  /*5bb0*/  @!P4 BRA `(.L_x_106) ;  /* 0x000000000020c947 */ /* 0x000fea0003800000 */
[----:B------:R-:W-:Y:S04]  /*5bc0*/  ISETP.NE.U32.AND P3, PT, R84, RZ, PT ;  /* 0x000000ff5400720c */ /* 0x000fe80003f65070 */
[----:B------:R-:W-:Y:S11]  /*5bd0*/  ISETP.NE.AND.EX P3, PT, R85, RZ, PT, P3 ;  /* 0x000000ff5500720c */ /* 0x000ff60003f65330 */
[----:B------:R-:W-:Y:S02]  /*5be0*/  @!UPT UIADD3 URZ, UPT, UPT, URZ, URZ, URZ ;  /* 0x000000fffffff290 */ /* 0x000fe4000fffe0ff */
[----:B------:R-:W1:Y:S01]  /*5bf0*/  @P3 LDC.64 R2, c[0x0][0x8a8] ;  /* 0x00022a00ff023b82 */ /* 0x000e620000000a00 */
[----:B------:R-:W-:Y:S04]  /*5c00*/  @P3 IMAD R0, R86, UR36, RZ ;  /* 0x0000002456003c24 */ /* 0x000fe8000f8e02ff */
[----:B-1----:R-:W-:Y:S05]  /*5c10*/  @P3 IMAD.WIDE R2, R0, 0x4, R2 ;  /* 0x0000000400023825 */ /* 0x002fea00078e0202 */
[----:B-----5:R1:W5:Y:S02]  /*5c20*/  @P3 LDG.E R47, desc[UR46][R2.64] ;  /* 0x0000002e022f3981 */ /* 0x020364000c1e1900 */
[----:B-1----:R-:W2:Y:S02]  /*5c30*/  @!P3 LDC R47, c[0x0][0x8a0] ;  /* 0x00022800ff2fbb82 */ /* 0x002ea40000000800 */
.L_x_106:
[----:B-----5:R-:W-:Y:S01]  /*5c40*/  FSETP.NEU.AND P3, PT, R49, RZ, PT ;  /* 0x000000ff3100720b */ /* 0x020fe20003f6d000 */
[----:B------:R-:W-:Y:S01]  /*5c50*/  BSSY B1, `(.L_x_107) ;  /* 0x0000039000017945 */ /* 0x000fe20003800000 */
[----:B------:R-:W-:Y:S01]  /*5c60*/  SEL R3, RZ, 0xffffffff, P2 ;  /* 0xffffffffff037807 */ /* 0x000fe20001000000 */
[----:B------:R-:W-:Y:S01]  /*5c70*/  IMAD.MOV.U32 R61, RZ, RZ, 0x1 ;  /* 0x00000001ff3d7424 */ /* 0x000fe200078e00ff */
[----:B------:R-:W-:Y:S01]  /*5c80*/  @P1 LOP3.LUT P2, RZ, R92, 0xff, RZ, 0xc0, !PT ;  /* 0x000000ff5cff1812 */ /* 0x000fe2000784c0ff */
[----:B------:R-:W-:Y:S01]  /*5c90*/  IMAD R48, R45, 0x80, R46 ;  /* 0x000000802d307824 */ /* 0x000fe200078e022e */
[----:B------:R-:W-:Y:S01]  /*5ca0*/  @P1 SEL R0, RZ, 0xffffffff, P3 ;  /* 0xffffffffff001807 */ /* 0x000fe20001800000 */
[----:B------:R-:W-:Y:S01]  /*5cb0*/  IMAD R110, R105, -0x10, R103 ;  /* 0xfffffff0696e7824 */ /* 0x000fe200078e0267 */
[----:B------:R-:W-:Y:S01]  /*5cc0*/  LOP3.LUT R101, R101, 0x1, RZ, 0x3c, !PT ;  /* 0x0000000165657812 */ /* 0x000fe200078e3cff */
[----:B------:R-:W-:Y:S01]  /*5cd0*/  IMAD.MOV.U32 R60, RZ, RZ, RZ ;  /* 0x000000ffff3c7224 */ /* 0x000fe200078e00ff */
[----:B------:R-:W-:Y:S02]  /*5ce0*/  @P0 SEL R0, R3, R0, !P2 ;  /* 0x0000000003000207 */ /* 0x000fe40005000000 */
[----:B------:R-:W-:Y:S02]  /*5cf0*/  CS2R R82, SRZ ;  /* 0x0000000000527805 */ /* 0x000fe4000001ff00 */
[----:B------:R-:W-:Y:S02]  /*5d00*/  LEA R112, R45, UR48, 0x3 ;  /* 0x000000302d707c11 */ /* 0x000fe4000f8e18ff */
[----:B------:R-:W-:Y:S02]  /*5d10*/  CS2R R80, SRZ ;  /* 0x0000000000507805 */ /* 0x000fe4000001ff00 */
[----:B------:R-:W-:Y:S02]  /*5d20*/  @P1 LOP3.LUT R0, R0, 0x1, RZ, 0xc0, !PT ;  /* 0x0000000100001812 */ /* 0x000fe400078ec0ff */
[----:B------:R-:W-:Y:S02]  /*5d30*/  CS2R R74, SRZ ;  /* 0x00000000004a7805 */ /* 0x000fe4000001ff00 */
[----:B------:R-:W-:Y:S02]  /*5d40*/  PLOP3.LUT P2, PT, PT, PT, UP1, 0x80, 0x8 ;  /* 0x000000000008781c */ /* 0x000fe40003f4f018 */
[----:B------:R-:W-:Y:S02]  /*5d50*/  CS2R R72, SRZ ;  /* 0x0000000000487805 */ /* 0x000fe4000001ff00 */
[----:B------:R-:W-:Y:S02]  /*5d60*/  ISETP.NE.U32.OR P5, PT, R0, 0x1, !P1 ;  /* 0x000000010000780c */ /* 0x000fe40004fa5470 */
[----:B------:R-:W-:Y:S02]  /*5d70*/  CS2R R66, SRZ ;  /* 0x0000000000427805 */ /* 0x000fe4000001ff00 */
[----:B------:R-:W-:Y:S02]  /*5d80*/  LOP3.LUT P4, R108, R92, 0xff, RZ, 0xc0, !PT ;  /* 0x000000ff5c6c7812 */ /* 0x000fe4000788c0ff */
[----:B------:R-:W-:Y:S02]  /*5d90*/  CS2R R64, SRZ ;  /* 0x0000000000407805 */ /* 0x000fe4000001ff00 */
[----:B------:R-:W-:Y:S02]  /*5da0*/  SEL R2, RZ, 0xffffffff, P3 ;  /* 0xffffffffff027807 */ /* 0x000fe40001800000 */
[----:B------:R-:W-:Y:S02]  /*5db0*/  CS2R R58, SRZ ;  /* 0x00000000003a7805 */ /* 0x000fe4000001ff00 */
[----:B------:R-:W-:Y:S02]  /*5dc0*/  P2R R111, PR, RZ, 0x20 ;  /* 0x00000020ff6f7803 */ /* 0x000fe40000000000 */
[----:B------:R-:W-:Y:S02]  /*5dd0*/  CS2R R56, SRZ ;  /* 0x0000000000387805 */ /* 0x000fe4000001ff00 */
[----:B------:R-:W-:Y:S02]  /*5de0*/  @P2 SEL R2, R3, R2, !P4 ;  /* 0x0000000203022207 */ /* 0x000fe40006000000 */
[----:B------:R-:W-:Y:S02]  /*5df0*/  @P5 SHF.L.U32 R0, R101, 0x1f, RZ ;  /* 0x0000001f65005819 */ /* 0x000fe400000006ff */
[----:B------:R-:W-:Y:S02]  /*5e00*/  LOP3.LUT R2, R2, 0x1, RZ, 0xc0, !PT ;  /* 0x0000000102027812 */ /* 0x000fe400078ec0ff */
[----:B------:R1:W3:Y:S02]  /*5e10*/  @P5 SYNCS.PHASECHK.TRANS64.TRYWAIT P1, [UR48+0x30], R0 ;  /* 0x00003000ff0055a7 */ /* 0x0002e40008021130 */
[----:B------:R-:W-:Y:S04]  /*5e20*/  ISETP.NE.U32.AND P2, PT, R2, 0x1, PT ;  /* 0x000000010200780c */ /* 0x000fe80003f45070 */
[----:B------:R-:W-:Y:S02]  /*5e30*/  P2R R62, PR, RZ, 0x4 ;  /* 0x00000004ff3e7803 */ /* 0x000fe40000000000 */
[----:B-1----:R-:W-:Y:S04]  /*5e40*/  SHF.L.U32 R0, R100, 0x1f, RZ ;  /* 0x0000001f64007819 */ /* 0x002fe800000006ff */
[----:B------:R1:W4:Y:S01]  /*5e50*/  SYNCS.PHASECHK.TRANS64.TRYWAIT P0, [R112+URZ+0xa0], R0 ;  /* 0x0000a000700075a7 */ /* 0x00032200080011ff */
[----:B---3--:R-:W-:Y:S01]  /*5e60*/  @P5 SEL R61, RZ, 0x1, !P1 ;  /* 0x00000001ff3d5807 */ /* 0x008fe20004800000 */
[----:B-1----:R-:W-:Y:S06]  /*5e70*/  @!P5 BRA `(.L_x_108) ;  /* 0x000000000058d947 */ /* 0x002fec0003800000 */
[----:B------:R-:W-:Y:S01]  /*5e80*/  IMAD.MOV.U32 R83, RZ, RZ, RZ ;  /* 0x000000ffff537224 */ /* 0x000fe200078e00ff */
[----:B------:R-:W-:Y:S01]  /*5e90*/  ISETP.NE.AND P1, PT, R61, RZ, PT ;  /* 0x000000ff3d00720c */ /* 0x000fe20003f25270 */
[----:B------:R-:W-:Y:S01]  /*5ea0*/  BSSY B0, `(.L_x_109) ;  /* 0x000000c000007945 */ /* 0x000fe20003800000 */
[----:B------:R-:W-:Y:S02]  /*5eb0*/  CS2R R58, SRZ ;  /* 0x00000000003a7805 */ /* 0x000fe4000001ff00 */
[----:B------:R-:W-:Y:S02]  /*5ec0*/  CS2R R56, SRZ ;  /* 0x0000000000387805 */ /* 0x000fe4000001ff00 */
[----:B------:R-:W-:Y:S02]  /*5ed0*/  CS2R R66, SRZ ;  /* 0x0000000000427805 */ /* 0x000fe4000001ff00 */
[----:B------:R-:W-:Y:S02]  /*5ee0*/  CS2R R64, SRZ ;  /* 0x0000000000407805 */ /* 0x000fe4000001ff00 */
[----:B------:R-:W-:Y:S02]  /*5ef0*/  CS2R R74, SRZ ;  /* 0x00000000004a7805 */ /* 0x000fe4000001ff00 */
[----:B------:R-:W-:Y:S02]  /*5f00*/  CS2R R72, SRZ ;  /* 0x0000000000487805 */ /* 0x000fe4000001ff00 */
[----:B------:R-:W-:Y:S01]  /*5f10*/  CS2R R80, SRZ ;  /* 0x0000000000507805 */ /* 0x000fe2000001ff00 */
[----:B------:R-:W-:Y:S06]  /*5f20*/  @P1 BRA `(.L_x_110) ;  /* 0x00000000000c1947 */ /* 0x000fec0003800000 */
[----:B------:R-:W-:Y:S04]  /*5f30*/  SHF.L.U32 R3, R101, 0x1f, RZ ;  /* 0x0000001f65037819 */ /* 0x000fe800000006ff */
[----:B------:R-:W1:Y:S02]  /*5f40*/  SYNCS.PHASECHK.TRANS64.TRYWAIT P1, [UR48+0x30], R3 ;  /* 0x00003003ff0075a7 */ /* 0x000e640008021130 */
[----:B-1----:R-:W-:Y:S05]  /*5f50*/  @!P1 BRA `(.L_x_111) ;  /* 0x0000003c00989947 */ /* 0x002fea0003800000 */
.L_x_110:
[----:B------:R-:W-:Y:S05]  /*5f60*/  BSYNC B0 ;  /* 0x0000000000007941 */ /* 0x000fea0003800000 */
.L_x_109:
[----:B------:R-:W-:Y:S01]  /*5f70*/  ISETP.NE.AND P1, PT, R62, RZ, PT ;  /* 0x000000ff3e00720c */ /* 0x000fe20003f25270 */
[----:B------:R-:W-:Y:S11]  /*5f80*/  HFMA2 R60, -RZ, RZ, 0, 5.9604644775390625e-08 ;  /* 0x00000001ff3c7431 */ /* 0x000ff600000001ff */
[----:B------:R-:W-:Y:S01]  /*5f90*/  @!UPT UIADD3 URZ, UPT, UPT, URZ, URZ, URZ ;  /* 0x000000fffffff290 */ /* 0x000fe2000fffe0ff */
[----:B------:R3:W1:Y:S04]  /*5fa0*/  @P1 LDS.128 R56, [R104] ;  /* 0x0000000068381984 */ /* 0x0006680000000c00 */
[----:B------:R3:W1:Y:S04]  /*5fb0*/  @P1 LDS.128 R64, [R103+0x10] ;  /* 0x0000100067401984 */ /* 0x0006680000000c00 */
[----:B------:R3:W1:Y:S04]  /*5fc0*/  @P1 LDS.128 R72, [R102+0x20] ;  /* 0x0000200066481984 */ /* 0x0006680000000c00 */
[----:B------:R3:W1:Y:S02]  /*5fd0*/  @P1 LDS.128 R80, [R110+0x30] ;  /* 0x000030006e501984 */ /* 0x0006640000000c00 */
.L_x_108:
[----:B------:R-:W-:Y:S05]  /*5fe0*/  BSYNC B1 ;  /* 0x0000000000017941 */ /* 0x000fea0003800000 */
.L_x_107:
[----:B-1----:R-:W-:Y:S04]  /*5ff0*/  SHF.R.U32.HI R2, RZ, 0x15, R48 ;  /* 0x00000015ff027819 */ /* 0x002fe80000011630 */
[----:B------:R-:W-:Y:S01]  /*6000*/  LOP3.LUT P1, RZ, R2, 0x3, R96, 0x48, !PT ;  /* 0x0000000302ff7812 */ /* 0x000fe20007824860 */
[----:B------:R-:W-:Y:S01]  /*6010*/  @!UPT UIADD3 URZ, UPT, UPT, URZ, URZ, URZ ;  /* 0x000000fffffff290 */ /* 0x000fe2000fffe0ff */
[----:B----4-:R-:W-:Y:S11]  /*6020*/  @P0 BRA `(.L_x_112) ;  /* 0x0000000000080947 */ /* 0x010ff60003800000 */
[----:B------:R-:W1:Y:S02]  /*6030*/  SYNCS.PHASECHK.TRANS64.TRYWAIT P0, [R112+URZ+0xa0], R0 ;  /* 0x0000a000700075a7 */ /* 0x000e6400080011ff */
[----:B-1----:R-:W-:Y:S05]  /*6040*/  @!P0 BRA `(.L_x_113) ;  /* 0x0000003c00748947 */ /* 0x002fea0003800000 */
.L_x_112:
[----:B------:R-:W-:Y:S05]  /*6050*/  @!P1 BRA `(.L_x_114) ;  /* 0x0000000000409947 */ /* 0x000fea0003800000 */
[----:B------:R-:W4:Y:S01]  /*6060*/  LDCU.64 UR8, c[0x4][0x70] ;  /* 0x01000e00ff0877ac */ /* 0x000f220008000a00 */
[----:B------:R-:W-:Y:S01]  /*6070*/  MOV R3, 0x0 ;  /* 0x0000000000037802 */ /* 0x000fe20000000f00 */
[----:B------:R-:W-:Y:S02]  /*6080*/  HFMA2 R12, -RZ, RZ, 0, 5.9604644775390625e-08 ;  /* 0x00000001ff0c7431 */ /* 0x000fe400000001ff */
[----:B------:R-:W-:Y:S02]  /*6090*/  IMAD.MOV.U32 R8, RZ, RZ, 0x192 ;  /* 0x00000192ff087424 */ /* 0x000fe400078e00ff */
[----:B------:R-:W-:Y:S01]  /*60a0*/  IMAD.MOV.U32 R13, RZ, RZ, RZ ;  /* 0x000000ffff0d7224 */ /* 0x000fe200078e00ff */
[----:B------:R-:W5:Y:S01]  /*60b0*/  LDCU.64 UR6, c[0x4][0x78] ;  /* 0x01000f00ff0677ac */ /* 0x000f620008000a00 */
[----:B------:R-:W1:Y:S01]  /*60c0*/  LDC.64 R2, c[0x4][R3] ;  /* 0x0100000003027b82 */ /* 0x000e620000000a00 */
[----:B------:R-:W2:Y:S01]  /*60d0*/  LDCU.64 UR4, c[0x4][0x10] ;  /* 0x01000200ff0477ac */ /* 0x000ea20008000a00 */
[----:B----4-:R-:W-:Y:S01]  /*60e0*/  MOV R5, UR9 ;  /* 0x0000000900057c02 */ /* 0x010fe20008000f00 */
[----:B------:R-:W-:Y:S01]  /*60f0*/  IMAD.U32 R4, RZ, RZ, UR8 ;  /* 0x00000008ff047e24 */ /* 0x000fe2000f8e00ff */
[----:B-----5:R-:W-:Y:S01]  /*6100*/  MOV R7, UR7 ;  /* 0x0000000700077c02 */ /* 0x020fe20008000f00 */
[----:B------:R-:W-:Y:S01]  /*6110*/  IMAD.U32 R6, RZ, RZ, UR6 ;  /* 0x00000006ff067e24 */ /* 0x000fe2000f8e00ff */
[----:B--2---:R-:W-:Y:S01]  /*6120*/  MOV R11, UR5 ;  /* 0x00000005000b7c02 */ /* 0x004fe20008000f00 */
[----:B------:R-:W-:Y:S02]  /*6130*/  IMAD.U32 R10, RZ, RZ, UR4 ;  /* 0x00000004ff0a7e24 */ /* 0x000fe4000f8e00ff */
[----:B------:R-:W-:Y:S07]  /*6140*/  LEPC R20, `(.L_x_114) ;  /* 0x000000001014794e */ /* 0x000fee0000000000 */
[----:B-1-3--:R-:W-:Y:S05]  /*6150*/  CALL.ABS.NOINC R2 ;  /* 0x0000000002007343 */ /* 0x00afea0003c00000 */
.L_x_114:
[----:B------:R-:W-:Y:S05]  /*6160*/  WARPSYNC.ALL ;  /* 0x0000000000007948 */ /* 0x000fea0003800000 */
[----:B------:R-:W-:Y:S01]  /*6170*/  R2UR UR4, R48 ;  /* 0x00000000300472ca */ /* 0x000fe200000e0000 */
[--C-:B------:R-:W-:Y:S01]  /*6180*/  HADD2.F32 R50, -RZ, R56.reuse.H0_H0 ;  /* 0x20000038ff327230 */ /* 0x100fe20000004100 */
[----:B------:R-:W-:Y:S01]  /*6190*/  ISETP.NE.AND P0, PT, R106, RZ, PT ;  /* 0x000000ff6a00720c */ /* 0x000fe20003f05270 */
[----:B------:R-:W-:Y:S01]  /*61a0*/  HADD2.F32 R51, -RZ, R56.H1_H1 ;  /* 0x30000038ff337230 */ /* 0x000fe20000004100 */
[----:B------:R-:W-:Y:S01]  /*61b0*/  BSSY.RECONVERGENT B0, `(.L_x_115) ;  /* 0x0000086000007945 */ /* 0x000fe20003800200 */
[--C-:B------:R-:W-:Y:S08]  /*61c0*/  HADD2.F32 R52, -RZ, R57.reuse.H0_H0 ;  /* 0x20000039ff347230 */ /* 0x100ff00000004100 */
[----:B------:R-:W1:Y:S02]  /*61d0*/  LDTM.x32 R4, tmem[UR4] ;  /* 0x00000004000479ee */ /* 0x000e6400082c0000 */
[C---:B-12---:R-:W-:Y:S01]  /*61e0*/  FMUL R0, R47.reuse, R4 ;  /* 0x000000042f007220 */ /* 0x046fe20000400000 */
[C---:B------:R-:W-:Y:S01]  /*61f0*/  FMUL R2, R47.reuse, R5 ;  /* 0x000000052f027220 */ /* 0x040fe20000400000 */
[C---:B------:R-:W-:Y:S01]  /*6200*/  FMUL R4, R47.reuse, R8 ;  /* 0x000000082f047220 */ /* 0x040fe20000400000 */
[----:B------:R-:W-:Y:S01]  /*6210*/  FMUL R3, R47, R6 ;  /* 0x000000062f037220 */ /* 0x000fe20000400000 */
[C---:B------:R-:W-:Y:S01]  /*6220*/  FFMA R0, R49.reuse, R50, R0 ;  /* 0x0000003231007223 */ /* 0x040fe20000000000 */
[----:B------:R-:W-:Y:S01]  /*6230*/  FFMA R2, R49, R51, R2 ;  /* 0x0000003331027223 */ /* 0x000fe20000000002 */
[C---:B------:R-:W-:Y:S01]  /*6240*/  FMUL R5, R47.reuse, R9 ;  /* 0x000000092f057220 */ /* 0x040fe20000400000 */
        /* <DEDUP_REMOVED lines=16> */
[----:B------:R-:W-:Y:S02]  /*6350*/  HADD2.F32 R32, -RZ, R57.H1_H1 ;  /* 0x30000039ff207230 */ /* 0x000fe40000004100 */
[C---:B------:R-:W-:Y:S01]  /*6360*/  FMUL R26, R47.reuse, R30 ;  /* 0x0000001e2f1a7220 */ /* 0x040fe20000400000 */
[----:B------:R-:W-:Y:S01]  /*6370*/  FMUL R29, R47, R33 ;  /* 0x000000212f1d7220 */ /* 0x000fe20000400000 */
[--C-:B------:R-:W-:Y:S02]  /*6380*/  HADD2.F32 R33, -RZ, R58.reuse.H0_H0 ;  /* 0x2000003aff217230 */ /* 0x100fe40000004100 */
[----:B------:R-:W-:Y:S01]  /*6390*/  FFMA R3, R49, R52, R3 ;  /* 0x0000003431037223 */ /* 0x000fe20000000003 */
[C---:B------:R-:W-:Y:S01]  /*63a0*/  FMUL R7, R47.reuse, R7 ;  /* 0x000000072f077220 */ /* 0x040fe20000400000 */
[----:B------:R-:W-:Y:S01]  /*63b0*/  FMUL R30, R47, R34 ;  /* 0x000000222f1e7220 */ /* 0x000fe20000400000 */
[----:B------:R-:W-:Y:S01]  /*63c0*/  HADD2.F32 R34, -RZ, R58.H1_H1 ;  /* 0x3000003aff227230 */ /* 0x000fe20000004100 */
[----:B------:R-:W-:Y:S01]  /*63d0*/  F2FP.F16.F32.PACK_AB R52, R2, R0 ;  /* 0x000000000234723e */ /* 0x000fe200000000ff */
[--C-:B------:R-:W-:Y:S02]  /*63e0*/  HADD2.F32 R0, -RZ, R59.reuse.H0_H0 ;  /* 0x2000003bff007230 */ /* 0x100fe40000004100 */
[C---:B------:R-:W-:Y:S01]  /*63f0*/  FFMA R7, R49.reuse, R32, R7 ;  /* 0x0000002031077223 */ /* 0x040fe20000000007 */
[----:B------:R-:W-:Y:S02]  /*6400*/  HADD2.F32 R2, -RZ, R59.H1_H1 ;  /* 0x3000003bff027230 */ /* 0x000fe40000004100 */
[C---:B------:R-:W-:Y:S01]  /*6410*/  FFMA R4, R49.reuse, R33, R4 ;  /* 0x0000002131047223 */ /* 0x040fe20000000004 */
[C---:B------:R-:W-:Y:S01]  /*6420*/  FFMA R5, R49.reuse, R34, R5 ;  /* 0x0000002231057223 */ /* 0x040fe20000000005 */
[----:B------:R-:W-:Y:S01]  /*6430*/  FFMA R6, R49, R0, R6 ;  /* 0x0000000031067223 */ /* 0x000fe20000000006 */
[--C-:B------:R-:W-:Y:S02]  /*6440*/  HADD2.F32 R0, -RZ, R64.reuse.H0_H0 ;  /* 0x20000040ff007230 */ /* 0x100fe40000004100 */
[----:B------:R-:W-:Y:S01]  /*6450*/  FMUL R11, R47, R11 ;  /* 0x0000000b2f0b7220 */ /* 0x000fe20000400000 */
[----:B------:R-:W-:Y:S01]  /*6460*/  F2FP.F16.F32.PACK_AB R53, R7, R3 ;  /* 0x000000030735723e */ /* 0x000fe200000000ff */
[--C-:B------:R-:W-:Y:S02]  /*6470*/  HADD2.F32 R3, -RZ, R65.reuse.H0_H0 ;  /* 0x20000041ff037230 */ /* 0x100fe40000004100 */
[----:B------:R-:W-:Y:S01]  /*6480*/  FMUL R15, R47, R15 ;  /* 0x0000000f2f0f7220 */ /* 0x000fe20000400000 */
[C---:B------:R-:W-:Y:S01]  /*6490*/  FFMA R11, R49.reuse, R2, R11 ;  /* 0x00000002310b7223 */ /* 0x040fe2000000000b */
[----:B------:R-:W-:Y:S02]  /*64a0*/  HADD2.F32 R2, -RZ, R64.H1_H1 ;  /* 0x30000040ff027230 */ /* 0x000fe40000004100 */
[----:B------:R-:W-:Y:S01]  /*64b0*/  FFMA R8, R49, R0, R8 ;  /* 0x0000000031087223 */ /* 0x000fe20000000008 */
[----:B------:R-:W-:Y:S02]  /*64c0*/  HADD2.F32 R0, -RZ, R65.H1_H1 ;  /* 0x30000041ff007230 */ /* 0x000fe40000004100 */
[C---:B------:R-:W-:Y:S01]  /*64d0*/  FMUL R19, R47.reuse, R19 ;  /* 0x000000132f137220 */ /* 0x040fe20000400000 */
[----:B------:R-:W-:Y:S01]  /*64e0*/  FMUL R23, R47, R23 ;  /* 0x000000172f177220 */ /* 0x000fe20000400000 */
[C---:B------:R-:W-:Y:S01]  /*64f0*/  FFMA R9, R49.reuse, R2, R9 ;  /* 0x0000000231097223 */ /* 0x040fe20000000009 */
[C---:B------:R-:W-:Y:S01]  /*6500*/  FFMA R10, R49.reuse, R3, R10 ;  /* 0x00000003310a7223 */ /* 0x040fe2000000000a */
[----:B------:R-:W-:Y:S01]  /*6510*/  FFMA R15, R49, R0, R15 ;  /* 0x00000000310f7223 */ /* 0x000fe2000000000f */
[--C-:B------:R-:W-:Y:S02]  /*6520*/  HADD2.F32 R2, -RZ, R66.reuse.H0_H0 ;  /* 0x20000042ff027230 */ /* 0x100fe40000004100 */
[----:B------:R-:W-:Y:S01]  /*6530*/  FMUL R27, R47, R27 ;  /* 0x0000001b2f1b7220 */ /* 0x000fe20000400000 */
[----:B------:R-:W-:Y:S01]  /*6540*/  HADD2.F32 R0, -RZ, R66.H1_H1 ;  /* 0x30000042ff007230 */ /* 0x000fe20000004100 */
[----:B------:R-:W-:Y:S01]  /*6550*/  F2FP.F16.F32.PACK_AB R54, R5, R4 ;  /* 0x000000040536723e */ /* 0x000fe200000000ff */
[--C-:B------:R-:W-:Y:S02]  /*6560*/  HADD2.F32 R3, -RZ, R67.reuse.H0_H0 ;  /* 0x20000043ff037230 */ /* 0x100fe40000004100 */
[C---:B------:R-:W-:Y:S01]  /*6570*/  FFMA R12, R49.reuse, R2, R12 ;  /* 0x00000002310c7223 */ /* 0x040fe2000000000c */
[--C-:B------:R-:W-:Y:S02]  /*6580*/  HADD2.F32 R2, -RZ, R72.reuse.H0_H0 ;  /* 0x20000048ff027230 */ /* 0x100fe40000004100 */
[C---:B------:R-:W-:Y:S01]  /*6590*/  FFMA R13, R49.reuse, R0, R13 ;  /* 0x00000000310d7223 */ /* 0x040fe2000000000d */
[----:B------:R-:W-:Y:S02]  /*65a0*/  HADD2.F32 R0, -RZ, R67.H1_H1 ;  /* 0x30000043ff007230 */ /* 0x000fe40000004100 */
[----:B------:R-:W-:Y:S01]  /*65b0*/  FFMA R14, R49, R3, R14 ;  /* 0x00000003310e7223 */ /* 0x000fe2000000000e */
[----:B------:R-:W-:Y:S01]  /*65c0*/  HADD2.F32 R3, -RZ, R72.H1_H1 ;  /* 0x30000048ff037230 */ /* 0x000fe20000004100 */
[----:B------:R-:W-:Y:S01]  /*65d0*/  F2FP.F16.F32.PACK_AB R55, R11, R6 ;  /* 0x000000060b37723e */ /* 0x000fe200000000ff */
[----:B------:R-:W-:Y:S01]  /*65e0*/  FMUL R31, R47, R31 ;  /* 0x0000001f2f1f7220 */ /* 0x000fe20000400000 */
[C---:B------:R-:W-:Y:S01]  /*65f0*/  FFMA R19, R49.reuse, R0, R19 ;  /* 0x0000000031137223 */ /* 0x040fe20000000013 */
[--C-:B------:R-:W-:Y:S02]  /*6600*/  HADD2.F32 R0, -RZ, R73.reuse.H0_H0 ;  /* 0x20000049ff007230 */ /* 0x100fe40000004100 */
[C---:B------:R-:W-:Y:S01]  /*6610*/  FFMA R16, R49.reuse, R2, R16 ;  /* 0x0000000231107223 */ /* 0x040fe20000000010 */
[----:B------:R1:W-:Y:S01]  /*6620*/  STS.128 [R104], R52 ;  /* 0x0000003468007388 */ /* 0x0003e20000000c00 */
[C---:B------:R-:W-:Y:S01]  /*6630*/  FFMA R17, R49.reuse, R3, R17 ;  /* 0x0000000331117223 */ /* 0x040fe20000000011 */
[----:B------:R-:W-:Y:S02]  /*6640*/  HADD2.F32 R2, -RZ, R73.H1_H1 ;  /* 0x30000049ff027230 */ /* 0x000fe40000004100 */
[----:B------:R-:W-:Y:S01]  /*6650*/  FFMA R18, R49, R0, R18 ;  /* 0x0000000031127223 */ /* 0x000fe20000000012 */
[--C-:B------:R-:W-:Y:S01]  /*6660*/  HADD2.F32 R0, -RZ, R74.reuse.H0_H0 ;  /* 0x2000004aff007230 */ /* 0x100fe20000004100 */
[----:B------:R-:W-:Y:S01]  /*6670*/  F2FP.F16.F32.PACK_AB R8, R9, R8 ;  /* 0x000000080908723e */ /* 0x000fe200000000ff */
[--C-:B------:R-:W-:Y:S02]  /*6680*/  HADD2.F32 R3, -RZ, R75.reuse.H0_H0 ;  /* 0x2000004bff037230 */ /* 0x100fe40000004100 */
[C---:B------:R-:W-:Y:S01]  /*6690*/  FFMA R23, R49.reuse, R2, R23 ;  /* 0x0000000231177223 */ /* 0x040fe20000000017 */
[----:B------:R-:W-:Y:S02]  /*66a0*/  HADD2.F32 R2, -RZ, R74.H1_H1 ;  /* 0x3000004aff027230 */ /* 0x000fe40000004100 */
[----:B------:R-:W-:Y:S01]  /*66b0*/  FFMA R20, R49, R0, R20 ;  /* 0x0000000031147223 */ /* 0x000fe20000000014 */
[----:B------:R-:W-:Y:S01]  /*66c0*/  HADD2.F32 R0, -RZ, R75.H1_H1 ;  /* 0x3000004bff007230 */ /* 0x000fe20000004100 */
[----:B------:R-:W-:Y:S01]  /*66d0*/  F2FP.F16.F32.PACK_AB R9, R15, R10 ;  /* 0x0000000a0f09723e */ /* 0x000fe200000000ff */
[----:B------:R-:W-:Y:S02]  /*66e0*/  HADD2.F32 R4, -RZ, R83.H0_H0 ;  /* 0x20000053ff047230 */ /* 0x000fe40000004100 */
[C---:B------:R-:W-:Y:S01]  /*66f0*/  FFMA R21, R49.reuse, R2, R21 ;  /* 0x0000000231157223 */ /* 0x040fe20000000015 */
[C---:B------:R-:W-:Y:S01]  /*6700*/  FFMA R22, R49.reuse, R3, R22 ;  /* 0x0000000331167223 */ /* 0x040fe20000000016 */
[----:B------:R-:W-:Y:S01]  /*6710*/  FFMA R27, R49, R0, R27 ;  /* 0x00000000311b7223 */ /* 0x000fe2000000001b */
[--C-:B------:R-:W-:Y:S01]  /*6720*/  HADD2.F32 R2, -RZ, R80.reuse.H0_H0 ;  /* 0x20000050ff027230 */ /* 0x100fe20000004100 */
[----:B------:R-:W-:Y:S01]  /*6730*/  F2FP.F16.F32.PACK_AB R10, R13, R12 ;  /* 0x0000000c0d0a723e */ /* 0x000fe200000000ff */
[----:B------:R-:W-:Y:S01]  /*6740*/  HADD2.F32 R0, -RZ, R80.H1_H1 ;  /* 0x30000050ff007230 */ /* 0x000fe20000004100 */
[----:B------:R-:W-:Y:S01]  /*6750*/  F2FP.F16.F32.PACK_AB R11, R19, R14 ;  /* 0x0000000e130b723e */ /* 0x000fe200000000ff */
[--C-:B------:R-:W-:Y:S02]  /*6760*/  HADD2.F32 R3, -RZ, R81.reuse.H0_H0 ;  /* 0x20000051ff037230 */ /* 0x100fe40000004100 */
[C---:B------:R-:W-:Y:S01]  /*6770*/  FFMA R24, R49.reuse, R2, R24 ;  /* 0x0000000231187223 */ /* 0x040fe20000000018 */
[--C-:B------:R-:W-:Y:S02]  /*6780*/  HADD2.F32 R2, -RZ, R82.reuse.H0_H0 ;  /* 0x20000052ff027230 */ /* 0x100fe40000004100 */
[C---:B------:R-:W-:Y:S01]  /*6790*/  FFMA R25, R49.reuse, R0, R25 ;  /* 0x0000000031197223 */ /* 0x040fe20000000019 */
[----:B------:R1:W-:Y:S01]  /*67a0*/  STS.128 [R103+0x10], R8 ;  /* 0x0000100867007388 */ /* 0x0003e20000000c00 */
[----:B------:R-:W-:Y:S02]  /*67b0*/  HADD2.F32 R0, -RZ, R81.H1_H1 ;  /* 0x30000051ff007230 */ /* 0x000fe40000004100 */
[----:B------:R-:W-:Y:S01]  /*67c0*/  FFMA R26, R49, R3, R26 ;  /* 0x00000003311a7223 */ /* 0x000fe2000000001a */
[----:B------:R-:W-:Y:S01]  /*67d0*/  HADD2.F32 R3, -RZ, R82.H1_H1 ;  /* 0x30000052ff037230 */ /* 0x000fe20000004100 */
[----:B------:R-:W-:Y:S01]  /*67e0*/  F2FP.F16.F32.PACK_AB R16, R17, R16 ;  /* 0x000000101110723e */ /* 0x000fe200000000ff */
[----:B------:R-:W-:Y:S01]  /*67f0*/  HADD2.F32 R5, -RZ, R83.H1_H1 ;  /* 0x30000053ff057230 */ /* 0x000fe20000004100 */
[----:B------:R-:W-:Y:S01]  /*6800*/  F2FP.F16.F32.PACK_AB R17, R23, R18 ;  /* 0x000000121711723e */ /* 0x000fe200000000ff */
[----:B------:R-:W-:Y:S01]  /*6810*/  FFMA R31, R49, R0, R31 ;  /* 0x00000000311f7223 */ /* 0x000fe2000000001f */
[----:B------:R-:W-:Y:S01]  /*6820*/  FMUL R35, R47, R35 ;  /* 0x000000232f237220 */ /* 0x000fe20000400000 */
[----:B------:R-:W-:Y:S01]  /*6830*/  F2FP.F16.F32.PACK_AB R18, R21, R20 ;  /* 0x000000141512723e */ /* 0x000fe200000000ff */
[----:B------:R-:W-:Y:S01]  /*6840*/  FFMA R28, R49, R2, R28 ;  /* 0x00000002311c7223 */ /* 0x000fe2000000001c */
[----:B------:R-:W-:Y:S01]  /*6850*/  F2FP.F16.F32.PACK_AB R19, R27, R22 ;  /* 0x000000161b13723e */ /* 0x000fe200000000ff */
[C---:B------:R-:W-:Y:S01]  /*6860*/  FFMA R29, R49.reuse, R3, R29 ;  /* 0x00000003311d7223 */ /* 0x040fe2000000001d */
[C---:B------:R-:W-:Y:S01]  /*6870*/  FFMA R30, R49.reuse, R4, R30 ;  /* 0x00000004311e7223 */ /* 0x040fe2000000001e */
[----:B------:R-:W-:Y:S01]  /*6880*/  FFMA R35, R49, R5, R35 ;  /* 0x0000000531237223 */ /* 0x000fe20000000023 */
[----:B------:R-:W-:Y:S01]  /*6890*/  F2FP.F16.F32.PACK_AB R24, R25, R24 ;  /* 0x000000181918723e */ /* 0x000fe200000000ff */
[----:B------:R1:W-:Y:S01]  /*68a0*/  STS.128 [R102+0x20], R16 ;  /* 0x0000201066007388 */ /* 0x0003e20000000c00 */
[----:B------:R-:W-:Y:S02]  /*68b0*/  F2FP.F16.F32.PACK_AB R25, R31, R26 ;  /* 0x0000001a1f19723e */ /* 0x000fe400000000ff */
[----:B------:R-:W-:Y:S02]  /*68c0*/  F2FP.F16.F32.PACK_AB R26, R29, R28 ;  /* 0x0000001c1d1a723e */ /* 0x000fe400000000ff */
[----:B------:R-:W-:Y:S05]  /*68d0*/  F2FP.F16.F32.PACK_AB R27, R35, R30 ;  /* 0x0000001e231b723e */ /* 0x000fea00000000ff */
[----:B------:R1:W-:Y:S01]  /*68e0*/  STS.128 [R110+0x30], R24 ;  /* 0x000030186e007388 */ /* 0x0003e20000000c00 */
[----:B------:R-:W-:Y:S01]  /*68f0*/  @!PT LDS RZ, [RZ] ;  /* 0x00000000fffff984 */ /* 0x000fe20000000800 */
[----:B------:R-:W-:Y:S01]  /*6900*/  @!PT LDS RZ, [RZ] ;  /* 0x00000000fffff984 */ /* 0x000fe20000000800 */
[----:B------:R-:W-:Y:S01]  /*6910*/  @!PT LDS RZ, [RZ] ;  /* 0x00000000fffff984 */ /* 0x000fe20000000800 */
[----:B------:R-:W-:Y:S01]  /*6920*/  @!PT LDS RZ, [RZ] ;  /* 0x00000000fffff984 */ /* 0x000fe20000000800 */
[----:B------:R2:W-:Y:S07]  /*6930*/  MEMBAR.ALL.CTA ;  /* 0x0000000000007992 */ /* 0x0005ee0000008000 */
[----:B--2---:R-:W2:Y:S02]  /*6940*/  FENCE.VIEW.ASYNC.S ;  /* 0x00000000000073c6 */ /* 0x004ea40000000000 */
[----:B--2---:R-:W-:Y:S06]  /*6950*/  BAR.SYNC.DEFER_BLOCKING 0x1, 0x80 ;  /* 0x0042000000007b1d */ /* 0x004fec0000010000 */
[----:B------:R-:W-:Y:S05]  /*6960*/  @P0 BRA `(.L_x_116) ;  /* 0x0000000000280947 */ /* 0x000fea0003800000 */
[----:B------:R-:W-:Y:S02]  /*6970*/  UIADD3 UR4, UPT, UPT, UR48, 0x200, URZ ;  /* 0x0000020030047890 */ /* 0x000fe4000fffe0ff */
[----:B------:R-:W-:Y:S01]  /*6980*/  UIADD3 UR6, UP0, UPT, UR52, 0x680, URZ ;  /* 0x0000068034067890 */ /* 0x000fe2000ff1e0ff */
[----:B------:R-:W-:Y:S03]  /*6990*/  UMOV UR43, UR36 ;  /* 0x00000024002b7c82 */ /* 0x000fe60008000000 */
[----:B------:R-:W-:Y:S01]  /*69a0*/  MOV R97, UR4 ;  /* 0x0000000400617c02 */ /* 0x000fe20008000f00 */
[----:B------:R-:W-:Y:S03]  /*69b0*/  UIADD3.X UR7, UPT, UPT, URZ, UR53, URZ, UP0, !UPT ;  /* 0x00000035ff077290 */ /* 0x000fe600087fe4ff */
[----:B------:R-:W-:Y:S11]  /*69c0*/  R2UR UR40, R97 ;  /* 0x00000000612872ca */ /* 0x000ff600000e0000 */
[----:B------:R-:W-:Y:S02]  /*69d0*/  @!UPT UIADD3 URZ, UPT, UPT, URZ, URZ, URZ ;  /* 0x000000fffffff290 */ /* 0x000fe4000fffe0ff */
[----:B------:R2:W-:Y:S01]  /*69e0*/  UTMASTG.3D [UR40], [UR6] ;  /* 0x00000028060073b5 */ /* 0x0005e20008010000 */
[----:B------:R0:W-:Y:S01]  /*69f0*/  UTMACMDFLUSH ;  /* 0x00000000000079b7 */ /* 0x0001e20000000000 */
[----:B--2---:R-:W-:Y:S04]  /*6a00*/  DEPBAR.LE SB0, 0x1 ;  /* 0x000080400000791a */ /* 0x004fe80000000000 */
.L_x_116:
[----:B------:R-:W-:Y:S05]  /*6a10*/  BSYNC.RECONVERGENT B0 ;  /* 0x0000000000007941 */ /* 0x000fea0003800200 */
.L_x_115:
[----:B------:R-:W-:Y:S01]  /*6a20*/  BAR.SYNC.DEFER_BLOCKING 0x1, 0x80 ;  /* 0x0042000000007b1d */ /* 0x000fe20000010000 */
[----:B------:R-:W-:Y:S01]  /*6a30*/  ISETP.NE.AND P1, PT, R111, RZ, PT ;  /* 0x000000ff6f00720c */ /* 0x000fe20003f25270 */
[----:B------:R-:W-:Y:S01]  /*6a40*/  UISETP.NE.AND UP0, UPT, UR49, URZ, UPT ;  /* 0x000000ff3100728c */ /* 0x000fe2000bf05270 */
[----:B------:R-:W-:Y:S11]  /*6a50*/  LEA R2, R60, UR48, 0x3 ;  /* 0x000000303c027c11 */ /* 0x000ff6000f8e18ff */
[----:B------:R-:W-:Y:S01]  /*6a60*/  @P1 SHF.L.U32 R3, R101, 0x1f, RZ ;  /* 0x0000001f65031819 */ /* 0x000fe200000006ff */
[----:B------:R-:W-:Y:S06]  /*6a70*/  BRA.U !UP0, `(.L_x_117) ;  /* 0x0000000108247547 */ /* 0x000fec000b800000 */
[----:B------:R-:W-:Y:S01]  /*6a80*/  IMAD.U32 R4, RZ, RZ, UR51 ;  /* 0x00000033ff047e24 */ /* 0x000fe2000f8e00ff */
[----:B------:R-:W-:Y:S01]  /*6a90*/  MOV R0, UR37 ;  /* 0x0000002500007c02 */ /* 0x000fe20008000f00 */
[----:B------:R-:W-:Y:S03]  /*6aa0*/  UIADD3 UR51, UPT, UPT, UR51, 0x1, URZ ;  /* 0x0000000133337890 */ /* 0x000fe6000fffe0ff */
[----:B------:R-:W-:Y:S01]  /*6ab0*/  @P1 LEA R4, R4, UR48, 0x3 ;  /* 0x0000003004041c11 */ /* 0x000fe2000f8e18ff */
[----:B------:R-:W-:Y:S04]  /*6ac0*/  UISETP.NE.AND UP0, UPT, UR51, 0x4, UPT ;  /* 0x000000043300788c */ /* 0x000fe8000bf05270 */
[----:B------:R-:W-:Y:S01]  /*6ad0*/  @P1 VIADD R4, R4, 0x50 ;  /* 0x0000005004041836 */ /* 0x000fe20000000000 */
[----:B------:R-:W-:Y:S04]  /*6ae0*/  USEL UR51, UR51, URZ, UP0 ;  /* 0x000000ff33337287 */ /* 0x000fe80008000000 */
[----:B------:R-:W-:Y:S04]  /*6af0*/  @P1 PRMT R0, R0, 0x654, R4 ;  /* 0x0000065400001816 */ /* 0x000fe80000000004 */
[----:B------:R2:W-:Y:S04]  /*6b00*/  @P1 SYNCS.ARRIVE.TRANS64.RED.A1T0 RZ, [R0+URZ], RZ ;  /* 0x000000ff00ff19a7 */ /* 0x0005e800081004ff */
.L_x_117:
[----:B------:R-:W4:Y:S01]  /*6b10*/  @P1 SYNCS.PHASECHK.TRANS64.TRYWAIT P0, [R2+URZ+0x30], R3 ;  /* 0x00003003020015a7 */ /* 0x000f2200080011ff */
[----:B------:R-:W-:Y:S01]  /*6b20*/  BSSY B1, `(.L_x_118) ;  /* 0x0000016000017945 */ /* 0x000fe20003800000 */
[----:B----4-:R-:W-:Y:S03]  /*6b30*/  @P1 SEL R61, RZ, 0x1, !P0 ;  /* 0x00000001ff3d1807 */ /* 0x010fe60004000000 */
[----:B------:R-:W-:Y:S05]  /*6b40*/  @!P1 BRA `(.L_x_119) ;  /* 0x00000000004c9947 */ /* 0x000fea0003800000 */
[----:B------:R-:W-:Y:S01]  /*6b50*/  ISETP.NE.AND P0, PT, R61, RZ, PT ;  /* 0x000000ff3d00720c */ /* 0x000fe20003f05270 */
[----:B------:R-:W-:Y:S01]  /*6b60*/  BSSY B0, `(.L_x_120) ;  /* 0x000000b000007945 */ /* 0x000fe20003800000 */
[----:B------:R-:W-:Y:S11]  /*6b70*/  ISETP.NE.AND P1, PT, R62, RZ, PT ;  /* 0x000000ff3e00720c */ /* 0x000ff60003f25270 */
[----:B------:R-:W-:Y:S02]  /*6b80*/  @!UPT UIADD3 URZ, UPT, UPT, URZ, URZ, URZ ;  /* 0x000000fffffff290 */ /* 0x000fe4000fffe0ff */
[C---:B------:R-:W-:Y:S01]  /*6b90*/  @P1 IMAD R6, R60.reuse, 0x2000, R104 ;  /* 0x000020003c061824 */ /* 0x040fe200078e0268 */
[C---:B------:R-:W-:Y:S01]  /*6ba0*/  @P1 LEA R4, R60.reuse, R102, 0xd ;  /* 0x000000663c041211 */ /* 0x040fe200078e68ff */
[C---:B------:R-:W-:Y:S02]  /*6bb0*/  @P1 IMAD R5, R60.reuse, 0x2000, R103 ;  /* 0x000020003c051824 */ /* 0x040fe400078e0267 */
[----:B------:R-:W-:Y:S01]  /*6bc0*/  @P1 IMAD R3, R60, 0x2000, R110 ;  /* 0x000020003c031824 */ /* 0x000fe200078e026e */
[----:B------:R-:W-:Y:S06]  /*6bd0*/  @P0 BRA `(.L_x_121) ;  /* 0x00000000000c0947 */ /* 0x000fec0003800000 */
[----:B--2---:R-:W-:Y:S04]  /*6be0*/  SHF.L.U32 R0, R101, 0x1f, RZ ;  /* 0x0000001f65007819 */ /* 0x004fe800000006ff */
[----:B------:R-:W2:Y:S02]  /*6bf0*/  SYNCS.PHASECHK.TRANS64.TRYWAIT P0, [R2+URZ+0x30], R0 ;  /* 0x00003000020075a7 */ /* 0x000ea400080011ff */
[----:B--2---:R-:W-:Y:S05]  /*6c00*/  @!P0 BRA `(.L_x_122) ;  /* 0x0000003000988947 */ /* 0x004fea0003800000 */
.L_x_121:
[----:B------:R-:W-:Y:S05]  /*6c10*/  BSYNC B0 ;  /* 0x0000000000007941 */ /* 0x000fea0003800000 */
.L_x_120:
[----:B------:R-:W-:Y:S02]  /*6c20*/  ISETP.NE.AND P0, PT, R62, RZ, PT ;  /* 0x000000ff3e00720c */ /* 0x000fe40003f05270 */
[----:B------:R-:W-:Y:S11]  /*6c30*/  IADD3 R60, PT, PT, R60, 0x1, RZ ;  /* 0x000000013c3c7810 */ /* 0x000ff60007ffe0ff */
[----:B------:R4:W1:Y:S04]  /*6c40*/  @P0 LDS.128 R56, [R6] ;  /* 0x0000000006380984 */ /* 0x0008680000000c00 */
[----:B------:R4:W1:Y:S04]  /*6c50*/  @P0 LDS.128 R64, [R5+0x10] ;  /* 0x0000100005400984 */ /* 0x0008680000000c00 */
[----:B------:R4:W1:Y:S04]  /*6c60*/  @P0 LDS.128 R72, [R4+0x20] ;  /* 0x0000200004480984 */ /* 0x0008680000000c00 */
[----:B------:R4:W1:Y:S02]  /*6c70*/  @P0 LDS.128 R80, [R3+0x30] ;  /* 0x0000300003500984 */ /* 0x0008640000000c00 */
.L_x_119:
[----:B------:R-:W-:Y:S05]  /*6c80*/  BSYNC B1 ;  /* 0x0000000000017941 */ /* 0x000fea0003800000 */
.L_x_118:
[----:B--2---:R-:W-:Y:S05]  /*6c90*/  VIADD R0, R48, 0x20 ;  /* 0x0000002030007836 */ /* 0x004fea0000000000 */
[----:B------:R-:W-:Y:S04]  /*6ca0*/  SHF.R.U32.HI R0, RZ, 0x15, R0 ;  /* 0x00000015ff007819 */ /* 0x000fe80000011600 */
[----:B------:R-:W-:Y:S11]  /*6cb0*/  LOP3.LUT P0, RZ, R0, 0x3, R96, 0x48, !PT ;  /* 0x0000000300ff7812 */ /* 0x000ff60007804860 */
[----:B------:R-:W-:Y:S02]  /*6cc0*/  @!UPT UIADD3 URZ, UPT, UPT, URZ, URZ, URZ ;  /* 0x000000fffffff290 */ /* 0x000fe4000fffe0ff */
[----:B------:R-:W-:Y:S05]  /*6cd0*/  @!P0 BRA `(.L_x_123) ;  /* 0x0000000000408947 */ /* 0x000fea0003800000 */
[----:B------:R-:W2:Y:S01]  /*6ce0*/  LDCU.64 UR8, c[0x4][0x70] ;  /* 0x01000e00ff0877ac */ /* 0x000ea20008000a00 */
[----:B----4-:R-:W-:Y:S01]  /*6cf0*/  MOV R3, 0x0 ;  /* 0x0000000000037802 */ /* 0x010fe20000000f00 */
[----:B------:R-:W-:Y:S02]  /*6d00*/  HFMA2 R12, -RZ, RZ, 0, 5.9604644775390625e-08 ;  /* 0x00000001ff0c7431 */ /* 0x000fe400000001ff */
[----:B-1----:R-:W-:Y:S02]  /*6d10*/  IMAD.MOV.U32 R8, RZ, RZ, 0x192 ;  /* 0x00000192ff087424 */ /* 0x002fe400078e00ff */
[----:B------:R-:W-:Y:S01]  /*6d20*/  IMAD.MOV.U32 R13, RZ, RZ, RZ ;  /* 0x000000ffff0d7224 */ /* 0x000fe200078e00ff */
[----:B------:R-:W1:Y:S01]  /*6d30*/  LDCU.64 UR6, c[0x4][0x78] ;  /* 0x01000f00ff0677ac */ /* 0x000e620008000a00 */
[----:B------:R-:W4:Y:S01]  /*6d40*/  LDC.64 R2, c[0x4][R3] ;  /* 0x0100000003027b82 */ /* 0x000f220000000a00 */
[----:B------:R-:W5:Y:S01]  /*6d50*/  LDCU.64 UR4, c[0x4][0x10] ;  /* 0x01000200ff0477ac */ /* 0x000f620008000a00 */
[----:B--2---:R-:W-:Y:S01]  /*6d60*/  MOV R5, UR9 ;  /* 0x0000000900057c02 */ /* 0x004fe20008000f00 */
[----:B------:R-:W-:Y:S01]  /*6d70*/  IMAD.U32 R4, RZ, RZ, UR8 ;  /* 0x00000008ff047e24 */ /* 0x000fe2000f8e00ff */
[----:B-1----:R-:W-:Y:S01]  /*6d80*/  MOV R7, UR7 ;  /* 0x0000000700077c02 */ /* 0x002fe20008000f00 */
[----:B------:R-:W-:Y:S01]  /*6d90*/  IMAD.U32 R6, RZ, RZ, UR6 ;  /* 0x00000006ff067e24 */ /* 0x000fe2000f8e00ff */
[----:B-----5:R-:W-:Y:S01]  /*6da0*/  MOV R11, UR5 ;  /* 0x00000005000b7c02 */ /* 0x020fe20008000f00 */
[----:B------:R-:W-:Y:S02]  /*6db0*/  IMAD.U32 R10, RZ, RZ, UR4 ;  /* 0x00000004ff0a7e24 */ /* 0x000fe4000f8e00ff */
[----:B------:R-:W-:Y:S07]  /*6dc0*/  LEPC R20, `(.L_x_123) ;  /* 0x000000001014794e */ /* 0x000fee0000000000 */
[----:B---34-:R-:W-:Y:S05]  /*6dd0*/  CALL.ABS.NOINC R2 ;  /* 0x0000000002007343 */ /* 0x018fea0003c00000 */
.L_x_123:
[----:B------:R-:W-:Y:S05]  /*6de0*/  WARPSYNC.ALL ;  /* 0x0000000000007948 */ /* 0x000fea0003800000 */
[----:B------:R-:W-:Y:S01]  /*6df0*/  R2UR UR4, R48 ;  /* 0x00000000300472ca */ /* 0x000fe200000e0000 */
[--C-:B-1--4-:R-:W-:Y:S01]  /*6e00*/  HADD2.F32 R3, -RZ, R56.reuse.H0_H0 ;  /* 0x20000038ff037230 */ /* 0x112fe20000004100 */
[----:B------:R-:W-:Y:S01]  /*6e10*/  ISETP.NE.AND P6, PT, R111, RZ, PT ;  /* 0x000000ff6f00720c */ /* 0x000fe20003fc5270 */
[--C-:B------:R-:W-:Y:S01]  /*6e20*/  HADD2.F32 R51, -RZ, R57.reuse.H1_H1 ;  /* 0x30000039ff337230 */ /* 0x100fe20000004100 */
[----:B------:R-:W-:Y:S01]  /*6e30*/  MOV R50, UR51 ;  /* 0x0000003300327c02 */ /* 0x000fe20008000f00 */
[----:B------:R-:W-:Y:S01]  /*6e40*/  BSSY.RECONVERGENT B0, `(.L_x_124) ;  /* 0x000008c000007945 */ /* 0x000fe20003800200 */
[----:B------:R-:W-:Y:S02]  /*6e50*/  MOV R63, UR37 ;  /* 0x00000025003f7c02 */ /* 0x000fe40008000f00 */
[----:B------:R-:W-:Y:S05]  /*6e60*/  ISETP.NE.AND P0, PT, R106, RZ, PT ;  /* 0x000000ff6a00720c */ /* 0x000fea0003f05270 */
[----:B------:R-:W1:Y:S02]  /*6e70*/  LDTM.x32 R4, tmem[UR4+0x20] ;  /* 0x00002004000479ee */ /* 0x000e6400082c0000 */
[----:B------:R-:W-:Y:S04]  /*6e80*/  @P6 LEA R50, R50, UR48, 0x3 ;  /* 0x0000003032326c11 */ /* 0x000fe8000f8e18ff */
[----:B------:R-:W-:Y:S04]  /*6e90*/  @P6 IADD3 R50, PT, PT, R50, 0x50, RZ ;  /* 0x0000005032326810 */ /* 0x000fe80007ffe0ff */
[----:B------:R-:W-:Y:S01]  /*6ea0*/  @P6 PRMT R63, R63, 0x654, R50 ;  /* 0x000006543f3f6816 */ /* 0x000fe20000000032 */
[----:B------:R-:W-:Y:S02]  /*6eb0*/  HADD2.F32 R50, -RZ, R57.H0_H0 ;  /* 0x20000039ff327230 */ /* 0x000fe40000004100 */
[C---:B-1----:R-:W-:Y:S01]  /*6ec0*/  FMUL R0, R47.reuse, R4 ;  /* 0x000000042f007220 */ /* 0x042fe20000400000 */
[----:B------:R-:W-:Y:S02]  /*6ed0*/  HADD2.F32 R4, -RZ, R56.H1_H1 ;  /* 0x30000038ff047230 */ /* 0x000fe40000004100 */
[C---:B------:R-:W-:Y:S01]  /*6ee0*/  FMUL R2, R47.reuse, R5 ;  /* 0x000000052f027220 */ /* 0x040fe20000400000 */
[----:B------:R-:W-:Y:S01]  /*6ef0*/  FMUL R7, R47, R7 ;  /* 0x000000072f077220 */ /* 0x000fe20000400000 */
[----:B------:R-:W-:Y:S01]  /*6f00*/  FFMA R0, R49, R3, R0 ;  /* 0x0000000331007223 */ /* 0x000fe20000000000 */
[----:B------:R-:W-:Y:S01]  /*6f10*/  FMUL R3, R47, R6 ;  /* 0x000000062f037220 */ /* 0x000fe20000400000 */
[----:B------:R-:W-:Y:S01]  /*6f20*/  FFMA R2, R49, R4, R2 ;  /* 0x0000000431027223 */ /* 0x000fe20000000002 */
[C---:B------:R-:W-:Y:S01]  /*6f30*/  FMUL R4, R47.reuse, R8 ;  /* 0x000000082f047220 */ /* 0x040fe20000400000 */
[----:B------:R-:W-:Y:S01]  /*6f40*/  FMUL R8, R47, R12 ;  /* 0x0000000c2f087220 */ /* 0x000fe20000400000 */
[----:B------:R-:W-:Y:S01]  /*6f50*/  FFMA R3, R49, R50, R3 ;  /* 0x0000003231037223 */ /* 0x000fe20000000003 */
[C---:B------:R-:W-:Y:S01]  /*6f60*/  FMUL R12, R47.reuse, R16 ;  /* 0x000000102f0c7220 */ /* 0x040fe20000400000 */
[C---:B------:R-:W-:Y:S01]  /*6f70*/  FMUL R16, R47.reuse, R20 ;  /* 0x000000142f107220 */ /* 0x040fe20000400000 */
[C---:B------:R-:W-:Y:S01]  /*6f80*/  FMUL R20, R47.reuse, R24 ;  /* 0x000000182f147220 */ /* 0x040fe20000400000 */
[C---:B------:R-:W-:Y:S01]  /*6f90*/  FMUL R24, R47.reuse, R28 ;  /* 0x0000001c2f187220 */ /* 0x040fe20000400000 */
[C---:B------:R-:W-:Y:S01]  /*6fa0*/  FMUL R28, R47.reuse, R32 ;  /* 0x000000202f1c7220 */ /* 0x040fe20000400000 */
[--C-:B------:R-:W-:Y:S01]  /*6fb0*/  HADD2.F32 R32, -RZ, R58.reuse.H0_H0 ;  /* 0x2000003aff207230 */ /* 0x100fe20000004100 */
[----:B------:R-:W-:Y:S01]  /*6fc0*/  F2FP.F16.F32.PACK_AB R52, R2, R0 ;  /* 0x000000000234723e */ /* 0x000fe200000000ff */
[----:B------:R-:W-:Y:S02]  /*6fd0*/  HADD2.F32 R0, -RZ, R58.H1_H1 ;  /* 0x3000003aff007230 */ /* 0x000fe40000004100 */
[----:B------:R-:W-:Y:S01]  /*6fe0*/  FMUL R5, R47, R9 ;  /* 0x000000092f057220 */ /* 0x000fe20000400000 */
[--C-:B------:R-:W-:Y:S02]  /*6ff0*/  HADD2.F32 R2, -RZ, R59.reuse.H0_H0 ;  /* 0x2000003bff027230 */ /* 0x100fe40000004100 */
[C---:B------:R-:W-:Y:S01]  /*7000*/  FFMA R7, R49.reuse, R51, R7 ;  /* 0x0000003331077223 */ /* 0x040fe20000000007 */
[C---:B------:R-:W-:Y:S01]  /*7010*/  FFMA R4, R49.reuse, R32, R4 ;  /* 0x0000002031047223 */ /* 0x040fe20000000004 */
[----:B------:R-:W-:Y:S02]  /*7020*/  HADD2.F32 R32, -RZ, R59.H1_H1 ;  /* 0x3000003bff207230 */ /* 0x000fe40000004100 */
[----:B------:R-:W-:Y:S01]  /*7030*/  FFMA R5, R49, R0, R5 ;  /* 0x0000000031057223 */ /* 0x000fe20000000005 */
[--C-:B------:R-:W-:Y:S01]  /*7040*/  HADD2.F32 R0, -RZ, R64.reuse.H0_H0 ;  /* 0x20000040ff007230 */ /* 0x100fe20000004100 */
[----:B------:R-:W-:Y:S01]  /*7050*/  F2FP.F16.F32.PACK_AB R53, R7, R3 ;  /* 0x000000030735723e */ /* 0x000fe200000000ff */
[----:B------:R-:W-:Y:S01]  /*7060*/  FMUL R6, R47, R10 ;  /* 0x0000000a2f067220 */ /* 0x000fe20000400000 */
[--C-:B------:R-:W-:Y:S01]  /*7070*/  HADD2.F32 R3, -RZ, R65.reuse.H0_H0 ;  /* 0x20000041ff037230 */ /* 0x100fe20000004100 */
[----:B------:R-:W-:Y:S01]  /*7080*/  F2FP.F16.F32.PACK_AB R54, R5, R4 ;  /* 0x000000040536723e */ /* 0x000fe200000000ff */
[----:B------:R-:W-:Y:S01]  /*7090*/  FMUL R11, R47, R11 ;  /* 0x0000000b2f0b7220 */ /* 0x000fe20000400000 */
[----:B------:R-:W-:Y:S01]  /*70a0*/  FFMA R6, R49, R2, R6 ;  /* 0x0000000231067223 */ /* 0x000fe20000000006 */
[----:B------:R-:W-:Y:S02]  /*70b0*/  HADD2.F32 R2, -RZ, R64.H1_H1 ;  /* 0x30000040ff027230 */ /* 0x000fe40000004100 */
[----:B------:R-:W-:Y:S01]  /*70c0*/  FMUL R9, R47, R13 ;  /* 0x0000000d2f097220 */ /* 0x000fe20000400000 */
[C---:B------:R-:W-:Y:S01]  /*70d0*/  FFMA R11, R49.reuse, R32, R11 ;  /* 0x00000020310b7223 */ /* 0x040fe2000000000b */
[----:B------:R-:W-:Y:S01]  /*70e0*/  FFMA R8, R49, R0, R8 ;  /* 0x0000000031087223 */ /* 0x000fe20000000008 */
[C---:B------:R-:W-:Y:S01]  /*70f0*/  FMUL R10, R47.reuse, R14 ;  /* 0x0000000e2f0a7220 */ /* 0x040fe20000400000 */
[----:B------:R-:W-:Y:S02]  /*7100*/  HADD2.F32 R0, -RZ, R65.H1_H1 ;  /* 0x30000041ff007230 */ /* 0x000fe40000004100 */
[----:B------:R-:W-:Y:S01]  /*7110*/  FMUL R15, R47, R15 ;  /* 0x0000000f2f0f7220 */ /* 0x000fe20000400000 */
[C---:B------:R-:W-:Y:S01]  /*7120*/  FFMA R9, R49.reuse, R2, R9 ;  /* 0x0000000231097223 */ /* 0x040fe20000000009 */
[C---:B------:R-:W-:Y:S01]  /*7130*/  FFMA R10, R49.reuse, R3, R10 ;  /* 0x00000003310a7223 */ /* 0x040fe2000000000a */
[--C-:B------:R-:W-:Y:S02]  /*7140*/  HADD2.F32 R2, -RZ, R66.reuse.H0_H0 ;  /* 0x20000042ff027230 */ /* 0x100fe40000004100 */
[----:B------:R-:W-:Y:S01]  /*7150*/  FFMA R15, R49, R0, R15 ;  /* 0x00000000310f7223 */ /* 0x000fe2000000000f */
[----:B------:R-:W-:Y:S02]  /*7160*/  HADD2.F32 R3, -RZ, R66.H1_H1 ;  /* 0x30000042ff037230 */ /* 0x000fe40000004100 */
[C---:B------:R-:W-:Y:S01]  /*7170*/  FMUL R13, R47.reuse, R17 ;  /* 0x000000112f0d7220 */ /* 0x040fe20000400000 */
[--C-:B------:R-:W-:Y:S02]  /*7180*/  HADD2.F32 R0, -RZ, R67.reuse.H0_H0 ;  /* 0x20000043ff007230 */ /* 0x100fe40000004100 */
[----:B------:R-:W-:Y:S01]  /*7190*/  FMUL R14, R47, R18 ;  /* 0x000000122f0e7220 */ /* 0x000fe20000400000 */
[C---:B------:R-:W-:Y:S01]  /*71a0*/  FFMA R12, R49.reuse, R2, R12 ;  /* 0x00000002310c7223 */ /* 0x040fe2000000000c */
[C---:B------:R-:W-:Y:S01]  /*71b0*/  FFMA R13, R49.reuse, R3, R13 ;  /* 0x00000003310d7223 */ /* 0x040fe2000000000d */
[----:B------:R-:W-:Y:S02]  /*71c0*/  HADD2.F32 R2, -RZ, R67.H1_H1 ;  /* 0x30000043ff027230 */ /* 0x000fe40000004100 */
[----:B------:R-:W-:Y:S01]  /*71d0*/  FFMA R14, R49, R0, R14 ;  /* 0x00000000310e7223 */ /* 0x000fe2000000000e */
[C---:B------:R-:W-:Y:S01]  /*71e0*/  FMUL R19, R47.reuse, R19 ;  /* 0x000000132f137220 */ /* 0x040fe20000400000 */
[--C-:B------:R-:W-:Y:S02]  /*71f0*/  HADD2.F32 R0, -RZ, R72.reuse.H0_H0 ;  /* 0x20000048ff007230 */ /* 0x100fe40000004100 */
[----:B------:R-:W-:Y:S01]  /*7200*/  FMUL R17, R47, R21 ;  /* 0x000000152f117220 */ /* 0x000fe20000400000 */
[--C-:B------:R-:W-:Y:S02]  /*7210*/  HADD2.F32 R3, -RZ, R73.reuse.H0_H0 ;  /* 0x20000049ff037230 */ /* 0x100fe40000004100 */
[C---:B------:R-:W-:Y:S01]  /*7220*/  FFMA R19, R49.reuse, R2, R19 ;  /* 0x0000000231137223 */ /* 0x040fe20000000013 */
[----:B------:R-:W-:Y:S02]  /*7230*/  HADD2.F32 R2, -RZ, R72.H1_H1 ;  /* 0x30000048ff027230 */ /* 0x000fe40000004100 */
        /* <DEDUP_REMOVED lines=9> */
[----:B------:R-:W-:Y:S01]  /*72d0*/  FMUL R21, R47, R25 ;  /* 0x000000192f157220 */ /* 0x000fe20000400000 */
[----:B------:R-:W-:Y:S01]  /*72e0*/  F2FP.F16.F32.PACK_AB R55, R11, R6 ;  /* 0x000000060b37723e */ /* 0x000fe200000000ff */
[--C-:B------:R-:W-:Y:S02]  /*72f0*/  HADD2.F32 R3, -RZ, R75.reuse.H0_H0 ;  /* 0x2000004bff037230 */ /* 0x100fe40000004100 */
[----:B------:R-:W-:Y:S01]  /*7300*/  FMUL R22, R47, R26 ;  /* 0x0000001a2f167220 */ /* 0x000fe20000400000 */
[C---:B------:R-:W-:Y:S01]  /*7310*/  FFMA R20, R49.reuse, R2, R20 ;  /* 0x0000000231147223 */ /* 0x040fe20000000014 */
[C---:B------:R-:W-:Y:S01]  /*7320*/  FFMA R21, R49.reuse, R0, R21 ;  /* 0x0000000031157223 */ /* 0x040fe20000000015 */
[----:B------:R1:W-:Y:S01]  /*7330*/  STS.128 [R104+0x2000], R52 ;  /* 0x0020003468007388 */ /* 0x0003e20000000c00 */
[----:B------:R-:W-:Y:S02]  /*7340*/  HADD2.F32 R0, -RZ, R75.H1_H1 ;  /* 0x3000004bff007230 */ /* 0x000fe40000004100 */
[----:B------:R-:W-:Y:S01]  /*7350*/  FFMA R22, R49, R3, R22 ;  /* 0x0000000331167223 */ /* 0x000fe20000000016 */
[----:B------:R-:W-:Y:S01]  /*7360*/  FMUL R27, R47, R27 ;  /* 0x0000001b2f1b7220 */ /* 0x000fe20000400000 */
[--C-:B------:R-:W-:Y:S01]  /*7370*/  HADD2.F32 R2, -RZ, R80.reuse.H0_H0 ;  /* 0x20000050ff027230 */ /* 0x100fe20000004100 */
[----:B------:R-:W-:Y:S01]  /*7380*/  F2FP.F16.F32.PACK_AB R8, R9, R8 ;  /* 0x000000080908723e */ /* 0x000fe200000000ff */
[----:B------:R-:W-:Y:S01]  /*7390*/  HADD2.F32 R3, -RZ, R80.H1_H1 ;  /* 0x30000050ff037230 */ /* 0x000fe20000004100 */
[----:B------:R-:W-:Y:S01]  /*73a0*/  F2FP.F16.F32.PACK_AB R9, R15, R10 ;  /* 0x0000000a0f09723e */ /* 0x000fe200000000ff */
[----:B------:R-:W-:Y:S01]  /*73b0*/  FMUL R25, R47, R29 ;  /* 0x0000001d2f197220 */ /* 0x000fe20000400000 */
[--C-:B------:R-:W-:Y:S01]  /*73c0*/  HADD2.F32 R4, -RZ, R81.reuse.H0_H0 ;  /* 0x20000051ff047230 */ /* 0x100fe20000004100 */
[----:B------:R-:W-:Y:S01]  /*73d0*/  F2FP.F16.F32.PACK_AB R10, R13, R12 ;  /* 0x0000000c0d0a723e */ /* 0x000fe200000000ff */
[----:B------:R-:W-:Y:S01]  /*73e0*/  FMUL R26, R47, R30 ;  /* 0x0000001e2f1a7220 */ /* 0x000fe20000400000 */
[----:B------:R-:W-:Y:S01]  /*73f0*/  F2FP.F16.F32.PACK_AB R11, R19, R14 ;  /* 0x0000000e130b723e */ /* 0x000fe200000000ff */
[C---:B------:R-:W-:Y:S01]  /*7400*/  FFMA R27, R49.reuse, R0, R27 ;  /* 0x00000000311b7223 */ /* 0x040fe2000000001b */
[C---:B------:R-:W-:Y:S01]  /*7410*/  FFMA R24, R49.reuse, R2, R24 ;  /* 0x0000000231187223 */ /* 0x040fe20000000018 */
[----:B------:R-:W-:Y:S02]  /*7420*/  HADD2.F32 R0, -RZ, R81.H1_H1 ;  /* 0x30000051ff007230 */ /* 0x000fe40000004100 */
[----:B------:R-:W-:Y:S01]  /*7430*/  FFMA R25, R49, R3, R25 ;  /* 0x0000000331197223 */ /* 0x000fe20000000019 */
[----:B------:R1:W-:Y:S01]  /*7440*/  STS.128 [R103+0x2010], R8 ;  /* 0x0020100867007388 */ /* 0x0003e20000000c00 */
[----:B------:R-:W-:Y:S01]  /*7450*/  FMUL R31, R47, R31 ;  /* 0x0000001f2f1f7220 */ /* 0x000fe20000400000 */
[--C-:B------:R-:W-:Y:S02]  /*7460*/  HADD2.F32 R2, -RZ, R82.reuse.H0_H0 ;  /* 0x20000052ff027230 */ /* 0x100fe40000004100 */
[----:B------:R-:W-:Y:S01]  /*7470*/  FFMA R26, R49, R4, R26 ;  /* 0x00000004311a7223 */ /* 0x000fe2000000001a */
[----:B------:R-:W-:Y:S02]  /*7480*/  HADD2.F32 R3, -RZ, R82.H1_H1 ;  /* 0x30000052ff037230 */ /* 0x000fe40000004100 */
[----:B------:R-:W-:Y:S01]  /*7490*/  FMUL R29, R47, R33 ;  /* 0x000000212f1d7220 */ /* 0x000fe20000400000 */
[--C-:B------:R-:W-:Y:S01]  /*74a0*/  HADD2.F32 R4, -RZ, R83.reuse.H0_H0 ;  /* 0x20000053ff047230 */ /* 0x100fe20000004100 */
[----:B------:R-:W-:Y:S01]  /*74b0*/  F2FP.F16.F32.PACK_AB R16, R17, R16 ;  /* 0x000000101110723e */ /* 0x000fe200000000ff */
[----:B------:R-:W-:Y:S01]  /*74c0*/  FMUL R30, R47, R34 ;  /* 0x000000222f1e7220 */ /* 0x000fe20000400000 */
        /* <DEDUP_REMOVED lines=14> */
[----:B------:R-:W-:Y:S02]  /*75b0*/  F2FP.F16.F32.PACK_AB R27, R35, R30 ;  /* 0x0000001e231b723e */ /* 0x000fe400000000ff */
[----:B------:R-:W-:Y:S02]  /*75c0*/  LEA R0, R60, UR48, 0x3 ;  /* 0x000000303c007c11 */ /* 0x000fe4000f8e18ff */
[----:B------:R-:W-:Y:S01]  /*75d0*/  @P6 SHF.L.U32 R2, R101, 0x1f, RZ ;  /* 0x0000001f65026819 */ /* 0x000fe200000006ff */
        /* <DEDUP_REMOVED lines=9> */
[----:B------:R-:W-:Y:S02]  /*7670*/  UIADD3 UR8, UP0, UPT, UR52, 0x680, URZ ;  /* 0x0000068034087890 */ /* 0x000fe4000ff1e0ff */
[----:B------:R-:W-:Y:S02]  /*7680*/  UIADD3 UR5, UPT, UPT, UR41, 0x20, URZ ;  /* 0x0000002029057890 */ /* 0x000fe4000fffe0ff */
[----:B------:R-:W-:Y:S02]  /*7690*/  UIADD3 UR4, UPT, UPT, UR48, 0x2200, URZ ;  /* 0x0000220030047890 */ /* 0x000fe4000fffe0ff */
[----:B------:R-:W-:Y:S01]  /*76a0*/  UIADD3.X UR9, UPT, UPT, URZ, UR53, URZ, UP0, !UPT ;  /* 0x00000035ff097290 */ /* 0x000fe200087fe4ff */
[----:B------:R-:W-:Y:S01]  /*76b0*/  UMOV UR6, UR42 ;  /* 0x0000002a00067c82 */ /* 0x000fe20008000000 */
[----:B------:R-:W-:Y:S07]  /*76c0*/  UMOV UR7, UR36 ;  /* 0x0000002400077c82 */ /* 0x000fee0008000000 */
[----:B------:R2:W-:Y:S01]  /*76d0*/  UTMASTG.3D [UR4], [UR8] ;  /* 0x00000004080073b5 */ /* 0x0005e20008010000 */
[----:B------:R0:W-:Y:S01]  /*76e0*/  UTMACMDFLUSH ;  /* 0x00000000000079b7 */ /* 0x0001e20000000000 */
[----:B--2---:R-:W-:Y:S04]  /*76f0*/  DEPBAR.LE SB0, 0x1 ;  /* 0x000080400000791a */ /* 0x004fe80000000000 */
.L_x_125:
[----:B------:R-:W-:Y:S05]  /*7700*/  BSYNC.RECONVERGENT B0 ;  /* 0x0000000000007941 */ /* 0x000fea0003800200 */
.L_x_124:
[----:B------:R-:W-:Y:S01]  /*7710*/  BAR.SYNC.DEFER_BLOCKING 0x1, 0x80 ;  /* 0x0042000000007b1d */ /* 0x000fe20000010000 */
[----:B------:R-:W-:Y:S04]  /*7720*/  UIADD3 UR40, UPT, UPT, UR51, 0x1, URZ ;  /* 0x0000000133287890 */ /* 0x000fe8000fffe0ff */
[----:B------:R-:W-:Y:S04]  /*7730*/  UISETP.NE.AND UP0, UPT, UR40, 0x4, UPT ;  /* 0x000000042800788c */ /* 0x000fe8000bf05270 */
[----:B------:R-:W-:Y:S01]  /*7740*/  USEL UR40, UR40, URZ, UP0 ;  /* 0x000000ff28287287 */ /* 0x000fe20008000000 */
[----:B------:R2:W-:Y:S01]  /*7750*/  @P6 SYNCS.ARRIVE.TRANS64.RED.A1T0 RZ, [R63+URZ], RZ ;  /* 0x000000ff3fff69a7 */ /* 0x0005e200081004ff */
[----:B------:R-:W-:Y:S01]  /*7760*/  BSSY B1, `(.L_x_126) ;  /* 0x0000017000017945 */ /* 0x000fe20003800000 */
[----:B------:R-:W4:Y:S02]  /*7770*/  @P6 SYNCS.PHASECHK.TRANS64.TRYWAIT P0, [R0+URZ+0x30], R2 ;  /* 0x00003002000065a7 */ /* 0x000f2400080011ff */
[----:B----4-:R-:W-:Y:S01]  /*7780*/  @P6 SEL R61, RZ, 0x1, !P0 ;  /* 0x00000001ff3d6807 */ /* 0x010fe20004000000 */
[----:B--2---:R-:W-:Y:S06]  /*7790*/  @!P6 BRA `(.L_x_127) ;  /* 0x00000000004ce947 */ /* 0x004fec0003800000 */
        /* <DEDUP_REMOVED lines=9> */
[----:B------:R-:W-:Y:S04]  /*7830*/  SHF.L.U32 R6, R101, 0x1f, RZ ;  /* 0x0000001f65067819 */ /* 0x000fe800000006ff */
[----:B------:R-:W2:Y:S02]  /*7840*/  SYNCS.PHASECHK.TRANS64.TRYWAIT P0, [R0+URZ+0x30], R6 ;  /* 0x00003006000075a7 */ /* 0x000ea400080011ff */
[----:B--2---:R-:W-:Y:S05]  /*7850*/  @!P0 BRA `(.L_x_130) ;  /* 0x0000002400988947 */ /* 0x004fea0003800000 */
.L_x_129:
[----:B------:R-:W-:Y:S05]  /*7860*/  BSYNC B0 ;  /* 0x0000000000007941 */ /* 0x000fea0003800000 */
.L_x_128:
[----:B------:R-:W-:Y:S02]  /*7870*/  ISETP.NE.AND P0, PT, R62, RZ, PT ;  /* 0x000000ff3e00720c */ /* 0x000fe40003f05270 */
[----:B------:R-:W-:Y:S11]  /*7880*/  IADD3 R60, PT, PT, R60, 0x1, RZ ;  /* 0x000000013c3c7810 */ /* 0x000ff60007ffe0ff */
[----:B------:R4:W1:Y:S04]  /*7890*/  @P0 LDS.128 R56, [R5] ;  /* 0x0000000005380984 */ /* 0x0008680000000c00 */
[----:B------:R4:W1:Y:S04]  /*78a0*/  @P0 LDS.128 R64, [R4+0x10] ;  /* 0x0000100004400984 */ /* 0x0008680000000c00 */
[----:B------:R4:W1:Y:S04]  /*78b0*/  @P0 LDS.128 R72, [R3+0x20] ;  /* 0x0000200003480984 */ /* 0x0008680000000c00 */
[----:B------:R4:W1:Y:S02]  /*78c0*/  @P0 LDS.128 R80, [R2+0x30] ;  /* 0x0000300002500984 */ /* 0x0008640000000c00 */
.L_x_127:
[----:B------:R-:W-:Y:S05]  /*78d0*/  BSYNC B1 ;  /* 0x0000000000017941 */ /* 0x000fea0003800000 */
.L_x_126:
        /* <DEDUP_REMOVED lines=21> */
.L_x_131:
        /* <DEDUP_REMOVED lines=146> */
.L_x_133:
[----:B------:R-:W-:Y:S05]  /*8350*/  BSYNC.RECONVERGENT B0 ;  /* 0x0000000000007941 */ /* 0x000fea0003800200 */
.L_x_132:
        /* <DEDUP_REMOVED lines=21> */
.L_x_137:
[----:B------:R-:W-:Y:S05]  /*84b0*/  BSYNC B0 ;  /* 0x0000000000007941 */ /* 0x000fea0003800000 */
.L_x_136:
[----:B------:R-:W-:Y:S11]  /*84c0*/  ISETP.NE.AND P0, PT, R62, RZ, PT ;  /* 0x000000ff3e00720c */ /* 0x000ff60003f05270 */
[----:B------:R-:W-:Y:S02]  /*84d0*/  @!UPT UIADD3 URZ, UPT, UPT, URZ, URZ, URZ ;  /* 0x000000fffffff290 */ /* 0x000fe4000fffe0ff */
[----:B------:R4:W1:Y:S04]  /*84e0*/  @P0 LDS.128 R56, [R4] ;  /* 0x0000000004380984 */ /* 0x0008680000000c00 */
[----:B------:R4:W1:Y:S04]  /*84f0*/  @P0 LDS.128 R64, [R3+0x10] ;  /* 0x0000100003400984 */ /* 0x0008680000000c00 */
[----:B------:R4:W1:Y:S04]  /*8500*/  @P0 LDS.128 R72, [R2+0x20] ;  /* 0x0000200002480984 */ /* 0x0008680000000c00 */
[----:B------:R4:W1:Y:S02]  /*8510*/  @P0 LDS.128 R80, [R60+0x30] ;  /* 0x000030003c500984 */ /* 0x0008640000000c00 */
.L_x_135:
[----:B------:R-:W-:Y:S05]  /*8520*/  BSYNC B1 ;  /* 0x0000000000017941 */ /* 0x000fea0003800000 */
.L_x_134:
        /* <DEDUP_REMOVED lines=21> */
.L_x_139:
[----:B------:R-:W-:Y:S01]  /*8680*/  ISETP.NE.AND P0, PT, R106, RZ, PT ;  /* 0x000000ff6a00720c */ /* 0x000fe20003f05270 */
[----:B------:R-:W-:Y:S05]  /*8690*/  WARPSYNC.ALL ;  /* 0x0000000000007948 */ /* 0x000fea0003800000 */
[----:B------:R-:W-:Y:S01]  /*86a0*/  R2UR UR4, R48 ;  /* 0x00000000300472ca */ /* 0x000fe200000e0000 */
[--C-:B-1----:R-:W-:Y:S01]  /*86b0*/  HADD2.F32 R48, -RZ, R56.reuse.H0_H0 ;  /* 0x20000038ff307230 */ /* 0x102fe20000004100 */
[----:B------:R-:W-:Y:S01]  /*86c0*/  IADD3 R112, PT, PT, R112, 0xc0, RZ ;  /* 0x000000c070707810 */ /* 0x000fe20007ffe0ff */
[----:B------:R-:W-:Y:S01]  /*86d0*/  HADD2.F32 R50, -RZ, R56.H1_H1 ;  /* 0x30000038ff327230 */ /* 0x000fe20000004100 */
[----:B------:R-:W-:Y:S01]  /*86e0*/  BSSY.RECONVERGENT B0, `(.L_x_140) ;  /* 0x0000088000007945 */ /* 0x000fe20003800200 */
[--C-:B------:R-:W-:Y:S01]  /*86f0*/  HADD2.F32 R51, -RZ, R57.reuse.H0_H0 ;  /* 0x20000039ff337230 */ /* 0x100fe20000004100 */
[----:B------:R-:W-:Y:S01]  /*8700*/  LOP3.LUT R112, R112, 0xfefffff8, RZ, 0xc0, !PT ;  /* 0xfefffff870707812 */ /* 0x000fe200078ec0ff */
[----:B------:R-:W-:Y:S02]  /*8710*/  HADD2.F32 R52, -RZ, R57.H1_H1 ;  /* 0x30000039ff347230 */ /* 0x000fe40000004100 */
[--C-:B------:R-:W-:Y:S02]  /*8720*/  HADD2.F32 R53, -RZ, R58.reuse.H0_H0 ;  /* 0x2000003aff357230 */ /* 0x100fe40000004100 */
[----:B------:R-:W-:Y:S02]  /*8730*/  HADD2.F32 R54, -RZ, R58.H1_H1 ;  /* 0x3000003aff367230 */ /* 0x000fe40000004100 */
[----:B----4-:R-:W1:Y:S01]  /*8740*/  LDTM.x32 R4, tmem[UR4+0x60] ;  /* 0x00006004000479ee */ /* 0x010e6200082c0000 */
[----:B------:R-:W-:Y:S01]  /*8750*/  NOP ;  /* 0x0000000000007918 */ /* 0x000fe20000000000 */
[----:B-1----:R1:W-:Y:S01]  /*8760*/  SYNCS.ARRIVE.TRANS64.RED.A1T0 RZ, [R112+URZ], RZ ;  /* 0x000000ff70ff79a7 */ /* 0x0023e200081004ff */
[--C-:B------:R-:W-:Y:S02]  /*8770*/  HADD2.F32 R55, -RZ, R59.reuse.H0_H0 ;  /* 0x2000003bff377230 */ /* 0x100fe40000004100 */
[----:B------:R-:W-:Y:S02]  /*8780*/  HADD2.F32 R56, -RZ, R59.H1_H1 ;  /* 0x3000003bff387230 */ /* 0x000fe40000004100 */
        /* <DEDUP_REMOVED lines=9> */
[C---:B------:R-:W-:Y:S01]  /*8820*/  FMUL R4, R47.reuse, R4 ;  /* 0x000000042f047220 */ /* 0x040fe20000400000 */
[C---:B------:R-:W-:Y:S01]  /*8830*/  FMUL R5, R47.reuse, R5 ;  /* 0x000000052f057220 */ /* 0x040fe20000400000 */
[C---:B------:R-:W-:Y:S01]  /*8840*/  FMUL R6, R47.reuse, R6 ;  /* 0x000000062f067220 */ /* 0x040fe20000400000 */
[----:B------:R-:W-:Y:S01]  /*8850*/  FMUL R7, R47, R7 ;  /* 0x000000072f077220 */ /* 0x000fe20000400000 */
[C---:B------:R-:W-:Y:S01]  /*8860*/  FFMA R4, R49.reuse, R48, R4 ;  /* 0x0000003031047223 */ /* 0x040fe20000000004 */
[C---:B------:R-:W-:Y:S01]  /*8870*/  FFMA R5, R49.reuse, R50, R5 ;  /* 0x0000003231057223 */ /* 0x040fe20000000005 */
[C---:B------:R-:W-:Y:S01]  /*8880*/  FFMA R6, R49.reuse, R51, R6 ;  /* 0x0000003331067223 */ /* 0x040fe20000000006 */
[----:B------:R-:W-:Y:S01]  /*8890*/  FFMA R7, R49, R52, R7 ;  /* 0x0000003431077223 */ /* 0x000fe20000000007 */
[C---:B------:R-:W-:Y:S01]  /*88a0*/  FMUL R8, R47.reuse, R8 ;  /* 0x000000082f087220 */ /* 0x040fe20000400000 */
[----:B------:R-:W-:Y:S01]  /*88b0*/  FMUL R9, R47, R9 ;  /* 0x000000092f097220 */ /* 0x000fe20000400000 */
[----:B------:R-:W-:Y:S01]  /*88c0*/  F2FP.F16.F32.PACK_AB R4, R5, R4 ;  /* 0x000000040504723e */ /* 0x000fe200000000ff */
[----:B------:R-:W-:Y:S01]  /*88d0*/  FMUL R10, R47, R10 ;  /* 0x0000000a2f0a7220 */ /* 0x000fe20000400000 */
[----:B------:R-:W-:Y:S01]  /*88e0*/  F2FP.F16.F32.PACK_AB R5, R7, R6 ;  /* 0x000000060705723e */ /* 0x000fe200000000ff */
[C---:B------:R-:W-:Y:S01]  /*88f0*/  FFMA R8, R49.reuse, R53, R8 ;  /* 0x0000003531087223 */ /* 0x040fe20000000008 */
[C---:B------:R-:W-:Y:S01]  /*8900*/  FFMA R9, R49.reuse, R54, R9 ;  /* 0x0000003631097223 */ /* 0x040fe20000000009 */
[----:B------:R-:W-:Y:S01]  /*8910*/  FFMA R10, R49, R55, R10 ;  /* 0x00000037310a7223 */ /* 0x000fe2000000000a */
[C---:B------:R-:W-:Y:S01]  /*8920*/  FMUL R11, R47.reuse, R11 ;  /* 0x0000000b2f0b7220 */ /* 0x040fe20000400000 */
[C---:B------:R-:W-:Y:S01]  /*8930*/  FMUL R0, R47.reuse, R12 ;  /* 0x0000000c2f007220 */ /* 0x040fe20000400000 */
[----:B------:R-:W-:Y:S01]  /*8940*/  FMUL R2, R47, R13 ;  /* 0x0000000d2f027220 */ /* 0x000fe20000400000 */
[----:B------:R-:W-:Y:S01]  /*8950*/  F2FP.F16.F32.PACK_AB R6, R9, R8 ;  /* 0x000000080906723e */ /* 0x000fe200000000ff */
[C---:B------:R-:W-:Y:S01]  /*8960*/  FFMA R11, R49.reuse, R56, R11 ;  /* 0x00000038310b7223 */ /* 0x040fe2000000000b */
[C---:B------:R-:W-:Y:S01]  /*8970*/  FFMA R0, R49.reuse, R57, R0 ;  /* 0x0000003931007223 */ /* 0x040fe20000000000 */
[----:B------:R-:W-:Y:S01]  /*8980*/  FFMA R2, R49, R58, R2 ;  /* 0x0000003a31027223 */ /* 0x000fe20000000002 */
[C---:B------:R-:W-:Y:S01]  /*8990*/  FMUL R3, R47.reuse, R14 ;  /* 0x0000000e2f037220 */ /* 0x040fe20000400000 */
[C---:B------:R-:W-:Y:S01]  /*89a0*/  FMUL R15, R47.reuse, R15 ;  /* 0x0000000f2f0f7220 */ /* 0x040fe20000400000 */
[C---:B------:R-:W-:Y:S01]  /*89b0*/  FMUL R12, R47.reuse, R16 ;  /* 0x000000102f0c7220 */ /* 0x040fe20000400000 */
[----:B------:R-:W-:Y:S01]  /*89c0*/  FMUL R13, R47, R17 ;  /* 0x000000112f0d7220 */ /* 0x000fe20000400000 */
[----:B------:R-:W-:Y:S01]  /*89d0*/  FFMA R3, R49, R59, R3 ;  /* 0x0000003b31037223 */ /* 0x000fe20000000003 */
[----:B------:R-:W-:Y:S01]  /*89e0*/  FMUL R14, R47, R18 ;  /* 0x000000122f0e7220 */ /* 0x000fe20000400000 */
[----:B------:R-:W-:Y:S01]  /*89f0*/  FFMA R15, R49, R60, R15 ;  /* 0x0000003c310f7223 */ /* 0x000fe2000000000f */
[----:B------:R-:W-:Y:S01]  /*8a00*/  FMUL R19, R47, R19 ;  /* 0x000000132f137220 */ /* 0x000fe20000400000 */
[----:B------:R-:W-:Y:S01]  /*8a10*/  F2FP.F16.F32.PACK_AB R7, R11, R10 ;  /* 0x0000000a0b07723e */ /* 0x000fe200000000ff */
[----:B------:R-:W-:Y:S01]  /*8a20*/  FFMA R12, R49, R61, R12 ;  /* 0x0000003d310c7223 */ /* 0x000fe2000000000c */
[----:B------:R-:W-:Y:S02]  /*8a30*/  HADD2.F32 R66, -RZ, R72.H1_H1 ;  /* 0x30000048ff427230 */ /* 0x000fe40000004100 */
[----:B------:R-:W-:Y:S01]  /*8a40*/  FMUL R16, R47, R20 ;  /* 0x000000142f107220 */ /* 0x000fe20000400000 */
[----:B------:R-:W-:Y:S01]  /*8a50*/  FFMA R13, R49, R62, R13 ;  /* 0x0000003e310d7223 */ /* 0x000fe2000000000d */
[----:B------:R1:W-:Y:S01]  /*8a60*/  STS.128 [R104+0x6000], R4 ;  /* 0x0060000468007388 */ /* 0x0003e20000000c00 */
[--C-:B------:R-:W-:Y:S02]  /*8a70*/  HADD2.F32 R67, -RZ, R73.reuse.H0_H0 ;  /* 0x20000049ff437230 */ /* 0x100fe40000004100 */
[----:B------:R-:W-:Y:S01]  /*8a80*/  FMUL R17, R47, R21 ;  /* 0x000000152f117220 */ /* 0x000fe20000400000 */
[----:B------:R-:W-:Y:S01]  /*8a90*/  FFMA R14, R49, R63, R14 ;  /* 0x0000003f310e7223 */ /* 0x000fe2000000000e */
[----:B------:R-:W-:Y:S02]  /*8aa0*/  HADD2.F32 R68, -RZ, R73.H1_H1 ;  /* 0x30000049ff447230 */ /* 0x000fe40000004100 */
[----:B------:R-:W-:Y:S01]  /*8ab0*/  FMUL R18, R47, R22 ;  /* 0x000000162f127220 */ /* 0x000fe20000400000 */
[----:B------:R-:W-:Y:S01]  /*8ac0*/  FFMA R19, R49, R64, R19 ;  /* 0x0000004031137223 */ /* 0x000fe20000000013 */
        /* <DEDUP_REMOVED lines=14> */
[----:B------:R-:W-:Y:S01]  /*8bb0*/  F2FP.F16.F32.PACK_AB R8, R2, R0 ;  /* 0x000000000208723e */ /* 0x000fe200000000ff */
[----:B------:R-:W-:Y:S01]  /*8bc0*/  FFMA R20, R49, R69, R20 ;  /* 0x0000004531147223 */ /* 0x000fe20000000014 */
[----:B------:R-:W-:Y:S01]  /*8bd0*/  F2FP.F16.F32.PACK_AB R9, R15, R3 ;  /* 0x000000030f09723e */ /* 0x000fe200000000ff */
[----:B------:R-:W-:Y:S01]  /*8be0*/  HADD2.F32 R74, -RZ, R80.H1_H1 ;  /* 0x30000050ff4a7230 */ /* 0x000fe20000004100 */
[----:B------:R-:W-:Y:S01]  /*8bf0*/  F2FP.F16.F32.PACK_AB R10, R13, R12 ;  /* 0x0000000c0d0a723e */ /* 0x000fe200000000ff */
[----:B------:R-:W-:Y:S01]  /*8c00*/  FMUL R24, R47, R28 ;  /* 0x0000001c2f187220 */ /* 0x000fe20000400000 */
[----:B------:R-:W-:Y:S01]  /*8c10*/  F2FP.F16.F32.PACK_AB R11, R19, R14 ;  /* 0x0000000e130b723e */ /* 0x000fe200000000ff */
[----:B------:R-:W-:Y:S01]  /*8c20*/  FFMA R21, R49, R70, R21 ;  /* 0x0000004631157223 */ /* 0x000fe20000000015 */
[--C-:B------:R-:W-:Y:S02]  /*8c30*/  HADD2.F32 R75, -RZ, R81.reuse.H0_H0 ;  /* 0x20000051ff4b7230 */ /* 0x100fe40000004100 */
[----:B------:R-:W-:Y:S01]  /*8c40*/  FMUL R25, R47, R29 ;  /* 0x0000001d2f197220 */ /* 0x000fe20000400000 */
[----:B------:R-:W-:Y:S01]  /*8c50*/  FFMA R22, R49, R71, R22 ;  /* 0x0000004731167223 */ /* 0x000fe20000000016 */
[----:B------:R1:W-:Y:S01]  /*8c60*/  STS.128 [R103+0x6010], R8 ;  /* 0x0060100867007388 */ /* 0x0003e20000000c00 */
        /* <DEDUP_REMOVED lines=13> */
[----:B------:R-:W-:Y:S02]  /*8d40*/  HADD2.F32 R80, -RZ, R83.H1_H1 ;  /* 0x30000053ff507230 */ /* 0x000fe40000004100 */
[----:B------:R-:W-:Y:S01]  /*8d50*/  FMUL R30, R47, R34 ;  /* 0x000000222f1e7220 */ /* 0x000fe20000400000 */
        /* <DEDUP_REMOVED lines=32> */
.L_x_141:
[----:B------:R-:W-:Y:S05]  /*8f60*/  BSYNC.RECONVERGENT B0 ;  /* 0x0000000000007941 */ /* 0x000fea0003800200 */
.L_x_140:
[----:B------:R-:W-:Y:S01]  /*8f70*/  BAR.SYNC.DEFER_BLOCKING 0x1, 0x80 ;  /* 0x0042000000007b1d */ /* 0x000fe20000010000 */
[----:B------:R-:W-:Y:S01]  /*8f80*/  UISETP.NE.AND UP0, UPT, UR49, -0x4, UPT ;  /* 0xfffffffc3100788c */ /* 0x000fe2000bf05270 */
[----:B------:R-:W-:Y:S08]  /*8f90*/  IADD3 R45, PT, PT, R45, 0x1, RZ ;  /* 0x000000012d2d7810 */ /* 0x000ff00007ffe0ff */
[----:B------:R-:W-:Y:S05]  /*8fa0*/  BRA.U !UP0, `(.L_x_142) ;  /* 0x0000000108287547 */ /* 0x000fea000b800000 */
[----:B------:R-:W-:Y:S01]  /*8fb0*/  ISETP.NE.AND P0, PT, R111, RZ, PT ;  /* 0x000000ff6f00720c */ /* 0x000fe20003f05270 */
[----:B------:R-:W-:Y:S01]  /*8fc0*/  IMAD.U32 R2, RZ, RZ, UR51 ;  /* 0x00000033ff027e24 */ /* 0x000fe2000f8e00ff */
[----:B------:R-:W-:Y:S01]  /*8fd0*/  UIADD3 UR51, UPT, UPT, UR51, 0x1, URZ ;  /* 0x0000000133337890 */ /* 0x000fe2000fffe0ff */
[----:B------:R-:W-:Y:S03]  /*8fe0*/  IMAD.U32 R0, RZ, RZ, UR37 ;  /* 0x00000025ff007e24 */ /* 0x000fe6000f8e00ff */
[----:B------:R-:W-:Y:S04]  /*8ff0*/  UISETP.NE.AND UP0, UPT, UR51, 0x4, UPT ;  /* 0x000000043300788c */ /* 0x000fe8000bf05270 */
[----:B------:R-:W-:Y:S03]  /*9000*/  USEL UR51, UR51, URZ, UP0 ;  /* 0x000000ff33337287 */ /* 0x000fe60008000000 */
[----:B------:R-:W-:Y:S05]  /*9010*/  @P0 LEA R2, R2, UR48, 0x3 ;  /* 0x0000003002020c11 */ /* 0x000fea000f8e18ff */
[----:B------:R-:W-:Y:S05]  /*9020*/  @P0 VIADD R2, R2, 0x50 ;  /* 0x0000005002020836 */ /* 0x000fea0000000000 */
[----:B------:R-:W-:Y:S04]  /*9030*/  @P0 PRMT R0, R0, 0x654, R2 ;  /* 0x0000065400000816 */ /* 0x000fe80000000002 */
[----:B------:R2:W-:Y:S03]  /*9040*/  @P0 SYNCS.ARRIVE.TRANS64.RED.A1T0 RZ, [R0+URZ], RZ ;  /* 0x000000ff00ff09a7 */ /* 0x0005e600081004ff */
.L_x_142:
[----:B------:R-:W-:Y:S01]  /*9050*/  ISETP.NE.AND P2, PT, R107, RZ, PT ;  /* 0x000000ff6b00720c */ /* 0x000fe20003f45270 */
[----:B------:R-:W-:Y:S01]  /*9060*/  UIADD3 UR49, UPT, UPT, UR49, 0x4, URZ ;  /* 0x0000000431317890 */ /* 0x000fe2000fffe0ff */
[----:B------:R-:W-:Y:S01]  /*9070*/  ISETP.NE.AND P0, PT, R109, 0x2, PT ;  /* 0x000000026d00780c */ /* 0x000fe20003f05270 */
[----:B------:R-:W-:Y:S01]  /*9080*/  IMAD.IADD R15, R43, 0x1, R90 ;  /* 0x000000012b0f7824 */ /* 0x000fe200078e025a */
[----:B------:R-:W-:Y:S01]  /*9090*/  ISETP.NE.AND P1, PT, R45, 0x4, PT ;  /* 0x000000042d00780c */ /* 0x000fe20003f25270 */
[----:B------:R-:W-:Y:S01]  /*90a0*/  IMAD.IADD R14, R44, 0x1, R91 ;  /* 0x000000012c0e7824 */ /* 0x000fe200078e025b */
[----:B------:R-:W-:Y:S02]  /*90b0*/  SEL R2, RZ, 0x1, P0 ;  /* 0x00000001ff027807 */ /* 0x000fe40000000000 */
[----:B--2---:R-:W-:Y:S02]  /*90c0*/  SEL R0, RZ, 0x1, P1 ;  /* 0x00000001ff007807 */ /* 0x004fe40000800000 */
[----:B------:R-:W-:Y:S02]  /*90d0*/  LOP3.LUT R99, R99, R2, RZ, 0x3c, !PT ;  /* 0x0000000263637212 */ /* 0x000fe400078e3cff */
[----:B------:R-:W-:Y:S02]  /*90e0*/  LOP3.LUT R100, R100, R0, RZ, 0x3c, !PT ;  /* 0x0000000064647212 */ /* 0x000fe400078e3cff */
[----:B------:R-:W-:Y:S02]  /*90f0*/  @P2 R2UR UR36, R98 ;  /* 0x00000000622422ca */ /* 0x000fe400000e0000 */
[----:B------:R-:W-:Y:S02]  /*9100*/  SEL R109, R109, RZ, P0 ;  /* 0x000000ff6d6d7207 */ /* 0x000fe40000000000 */
[----:B------:R-:W-:Y:S01]  /*9110*/  SEL R45, R45, RZ, P1 ;  /* 0x000000ff2d2d7207 */ /* 0x000fe20000800000 */
[----:B------:R-:W-:Y:S10]  /*9120*/  @P2 BRA `(.L_x_143) ;  /* 0xffffffc000542947 */ /* 0x000ff4000383ffff */
[----:B------:R-:W-:-:S09]  /*9130*/  UISETP.NE.AND UP0, UPT, UR50, URZ, UPT ;  /* 0x000000ff3200728c */ /* 0x000fd2000bf05270 */
[----:B------:R-:W-:Y:S05]  /*9140*/  BRA.U !UP0, `(.L_x_144) ;  /* 0x0000000108487547 */ /* 0x000fea000b800000 */
[----:B------:R-:W2:Y:S02]  /*9150*/  LDCU.64 UR4, c[0x0][0x890] ;  /* 0x00011200ff0477ac */ /* 0x000ea40008000a00 */
[----:B--2---:R-:W-:-:S04]  /*9160*/  UISETP.NE.U32.AND UP0, UPT, UR4, URZ, UPT ;  /* 0x000000ff0400728c */ /* 0x004fc8000bf05070 */
[----:B------:R-:W-:-:S09]  /*9170*/  UISETP.NE.AND.EX UP0, UPT, UR5, URZ, UPT, UP0 ;  /* 0x000000ff0500728c */ /* 0x000fd2000bf05300 */
[----:B------:R-:W-:Y:S05]  /*9180*/  BRA.U UP0, `(.L_x_145) ;  /* 0x00000001000c7547 */ /* 0x000fea000b800000 */
[----:B------:R-:W-:-:S13]  /*9190*/  FSETP.NEU.AND P0, PT, R49, RZ, PT ;  /* 0x000000ff3100720b */ /* 0x000fda0003f0d000 */
[----:B------:R-:W-:Y:S05]  /*91a0*/  @!P0 EXIT ;  /* 0x000000000000894d */ /* 0x000fea0003800000 */
[----:B------:R-:W-:Y:S05]  /*91b0*/  BRA `(.L_x_144) ;  /* 0x00000000002c7947 */ /* 0x000fea0003800000 */
.L_x_145:
[----:B------:R-:W-:Y:S01]  /*91c0*/  ISETP.NE.AND P0, PT, R108, RZ, PT ;  /* 0x000000ff6c00720c */ /* 0x000fe20003f05270 */
[----:B------:R-:W-:-:S12]  /*91d0*/  BSSY.RECONVERGENT B0, `(.L_x_144) ;  /* 0x0000009000007945 */ /* 0x000fd80003800200 */
[----:B------:R-:W-:Y:S05]  /*91e0*/  @P0 BRA `(.L_x_146) ;  /* 0x0000000000140947 */ /* 0x000fea0003800000 */
[----:B------:R-:W2:Y:S02]  /*91f0*/  LDCU.64 UR4, c[0x0][0x888] ;  /* 0x00011100ff0477ac */ /* 0x000ea40008000a00 */
[----:B--2---:R-:W-:-:S04]  /*9200*/  ISETP.NE.U32.AND P0, PT, RZ, UR4, PT ;  /* 0x00000004ff007c0c */ /* 0x004fc8000bf05070 */
[----:B------:R-:W-:-:S13]  /*9210*/  ISETP.NE.AND.EX P0, PT, RZ, UR5, PT, P0 ;  /* 0x00000005ff007c0c */ /* 0x000fda000bf05300 */
[----:B------:R-:W-:Y:S05]  /*9220*/  @!P0 EXIT ;  /* 0x000000000000894d */ /* 0x000fea0003800000 */
[----:B------:R-:W-:Y:S05]  /*9230*/  BRA `(.L_x_147) ;  /* 0x0000000000087947 */ /* 0x000fea0003800000 */
.L_x_146:
[----:B------:R-:W-:-:S13]  /*9240*/  FSETP.NEU.AND P0, PT, R49, RZ, PT ;  /* 0x000000ff3100720b */ /* 0x000fda0003f0d000 */
[----:B------:R-:W-:Y:S05]  /*9250*/  @!P0 EXIT ;  /* 0x000000000000894d */ /* 0x000fea0003800000 */
.L_x_147:
[----:B------:R-:W-:Y:S05]  /*9260*/  BSYNC.RECONVERGENT B0 ;  /* 0x0000000000007941 */ /* 0x000fea0003800200 */
.L_x_144:
[----:B------:R-:W-:Y:S01]  /*9270*/  ULEA UR4, UR51, UR48, 0x3 ;  /* 0x0000003033047291 */ /* 0x000fe2000f8e18ff */
[----:B------:R-:W-:-:S04]  /*9280*/  DEPBAR.LE SB0, 0x0 ;  /* 0x000080000000791a */ /* 0x000fc80000000000 */
[----:B------:R-:W-:-:S04]  /*9290*/  UIADD3 UR4, UPT, UPT, UR4, 0x50, URZ ;  /* 0x0000005004047890 */ /* 0x000fc8000fffe0ff */
[----:B------:R-:W-:-:S09]  /*92a0*/  UPRMT UR4, UR37, 0x654, UR4 ;  /* 0x0000065425047896 */ /* 0x000fd20008000004 */
[----:B------:R-:W-:Y:S01]  /*92b0*/  SYNCS.ARRIVE.TRANS64.RED.A1T0 RZ, [UR4], RZ ;  /* 0x000000ffffff79a7 */ /* 0x000fe20008100404 */
[----:B------:R-:W-:Y:S05]  /*92c0*/  EXIT ;  /* 0x000000000000794d */ /* 0x000fea0003800000 */
.L_x_24:
[----:B--2---:R2:W4:Y:S02]  /*92d0*/  SYNCS.PHASECHK.TRANS64.TRYWAIT P0, [R2+URZ+0xf0], R3 ;  /* 0x0000f003020075a7 */ /* 0x00452400080011ff */
[----:B----4-:R-:W-:Y:S05]  /*92e0*/  @!P0 NANOSLEEP.SYNCS 0x989680 ;  /* 0x009896800000895d */ /* 0x010fea0003900000 */
[----:B------:R-:W4:Y:S02]  /*92f0*/  @!P0 SYNCS.PHASECHK.TRANS64 P0, [R2+URZ+0xf0], R3 ;  /* 0x0000f003020085a7 */ /* 0x000f2400080010ff */
[----:B----4-:R-:W-:Y:S05]  /*9300*/  @!P0 BRA `(.L_x_24) ;  /* 0xfffffffc00f08947 */ /* 0x010fea000383ffff */
[----:B------:R-:W-:Y:S05]  /*9310*/  BRA `(.L_x_148) ;  /* 0xffffff8400347947 */ /* 0x000fea000383ffff */
.L_x_27:
[----:B------:R-:W-:-:S07]  /*9320*/  MOV R2, UR33 ;  /* 0x0000002100027c02 */ /* 0x000fce0008000f00 */
.L_x_149:
[----:B-1----:R1:W2:Y:S02]  /*9330*/  SYNCS.PHASECHK.TRANS64.TRYWAIT P0, [R2+URZ+0x18], R4 ;  /* 0x00001804020075a7 */ /* 0x0022a400080011ff */
[----:B--2---:R-:W-:Y:S05]  /*9340*/  @!P0 NANOSLEEP.SYNCS 0x989680 ;  /* 0x009896800000895d */ /* 0x004fea0003900000 */
[----:B------:R-:W2:Y:S02]  /*9350*/  @!P0 SYNCS.PHASECHK.TRANS64 P0, [R2+URZ+0x18], R4 ;  /* 0x00001804020085a7 */ /* 0x000ea400080010ff */
[----:B--2---:R-:W-:Y:S05]  /*9360*/  @!P0 BRA `(.L_x_149) ;  /* 0xfffffffc00f08947 */ /* 0x004fea000383ffff */
[----:B------:R-:W-:Y:S05]  /*9370*/  BRA `(.L_x_26) ;  /* 0xffffff84009c7947 */ /* 0x000fea000383ffff */
.L_x_34:
[----:B-1----:R-:W-:-:S07]  /*9380*/  MOV R2, UR17 ;  /* 0x0000001100027c02 */ /* 0x002fce0008000f00 */
.L_x_150:
[----:B-1----:R1:W2:Y:S02]  /*9390*/  SYNCS.PHASECHK.TRANS64.TRYWAIT P0, [R2+URZ+0x18], R4 ;  /* 0x00001804020075a7 */ /* 0x0022a400080011ff */
[----:B--2---:R-:W-:Y:S05]  /*93a0*/  @!P0 NANOSLEEP.SYNCS 0x989680 ;  /* 0x009896800000895d */ /* 0x004fea0003900000 */
[----:B------:R-:W2:Y:S02]  /*93b0*/  @!P0 SYNCS.PHASECHK.TRANS64 P0, [R2+URZ+0x18], R4 ;  /* 0x00001804020085a7 */ /* 0x000ea400080010ff */
[----:B--2---:R-:W-:Y:S05]  /*93c0*/  @!P0 BRA `(.L_x_150) ;  /* 0xfffffffc00f08947 */ /* 0x004fea000383ffff */
[----:B------:R-:W-:Y:S05]  /*93d0*/  BRA `(.L_x_33) ;  /* 0xffffff8800587947 */ /* 0x000fea000383ffff */
.L_x_39:
[----:B-1----:R1:W2:Y:S02]  /*93e0*/  SYNCS.PHASECHK.TRANS64.TRYWAIT P0, [R2+URZ+0x80], R3 ;  /* 0x00008003020075a7 */ /* 0x0022a400080011ff */
[----:B--2---:R-:W-:Y:S05]  /*93f0*/  @!P0 NANOSLEEP.SYNCS 0x989680 ;  /* 0x009896800000895d */ /* 0x004fea0003900000 */
[----:B------:R-:W2:Y:S02]  /*9400*/  @!P0 SYNCS.PHASECHK.TRANS64 P0, [R2+URZ+0x80], R3 ;  /* 0x00008003020085a7 */ /* 0x000ea400080010ff */
[----:B--2---:R-:W-:Y:S05]  /*9410*/  @!P0 BRA `(.L_x_39) ;  /* 0xfffffffc00f08947 */ /* 0x004fea000383ffff */
[----:B------:R-:W-:Y:S05]  /*9420*/  BRA `(.L_x_151) ;  /* 0xffffff8800fc7947 */ /* 0x000fea000383ffff */
.L_x_43:
[----:B---3--:R-:W-:-:S07]  /*9430*/  MOV R0, UR4 ;  /* 0x0000000400007c02 */ /* 0x008fce0008000f00 */
.L_x_152:
[----:B-1----:R1:W2:Y:S02]  /*9440*/  SYNCS.PHASECHK.TRANS64.TRYWAIT P0, [R0+URZ], R2 ;  /* 0x00000002000075a7 */ /* 0x0022a400080011ff */
[----:B--2---:R-:W-:Y:S05]  /*9450*/  @!P0 NANOSLEEP.SYNCS 0x989680 ;  /* 0x009896800000895d */ /* 0x004fea0003900000 */
[----:B------:R-:W2:Y:S02]  /*9460*/  @!P0 SYNCS.PHASECHK.TRANS64 P0, [R0+URZ], R2 ;  /* 0x00000002000085a7 */ /* 0x000ea400080010ff */
[----:B--2---:R-:W-:Y:S05]  /*9470*/  @!P0 BRA `(.L_x_152) ;  /* 0xfffffffc00f08947 */ /* 0x004fea000383ffff */
[----:B------:R-:W-:Y:S05]  /*9480*/  BRA `(.L_x_153) ;  /* 0xffffff90006c7947 */ /* 0x000fea000383ffff */
.L_x_44:
[----:B---3--:R-:W-:-:S07]  /*9490*/  MOV R0, UR4 ;  /* 0x0000000400007c02 */ /* 0x008fce0008000f00 */
.L_x_154:
[----:B-1----:R1:W2:Y:S02]  /*94a0*/  SYNCS.PHASECHK.TRANS64.TRYWAIT P0, [R0+URZ], R2 ;  /* 0x00000002000075a7 */ /* 0x0022a400080011ff */
[----:B--2---:R-:W-:Y:S05]  /*94b0*/  @!P0 NANOSLEEP.SYNCS 0x989680 ;  /* 0x009896800000895d */ /* 0x004fea0003900000 */
[----:B------:R-:W2:Y:S02]  /*94c0*/  @!P0 SYNCS.PHASECHK.TRANS64 P0, [R0+URZ], R2 ;  /* 0x00000002000085a7 */ /* 0x000ea400080010ff */
[----:B--2---:R-:W-:Y:S05]  /*94d0*/  @!P0 BRA `(.L_x_154) ;  /* 0xfffffffc00f08947 */ /* 0x004fea000383ffff */
[----:B------:R-:W-:Y:S05]  /*94e0*/  BRA `(.L_x_155) ;  /* 0xffffff9000787947 */ /* 0x000fea000383ffff */
.L_x_47:
[----:B-1----:R1:W2:Y:S02]  /*94f0*/  SYNCS.PHASECHK.TRANS64.TRYWAIT P0, [R0+URZ+0xe0], R4 ;  /* 0x0000e004000075a7 */ /* 0x0022a400080011ff */
[----:B--2---:R-:W-:Y:S05]  /*9500*/  @!P0 NANOSLEEP.SYNCS 0x989680 ;  /* 0x009896800000895d */ /* 0x004fea0003900000 */
[----:B------:R-:W2:Y:S02]  /*9510*/  @!P0 SYNCS.PHASECHK.TRANS64 P0, [R0+URZ+0xe0], R4 ;  /* 0x0000e004000085a7 */ /* 0x000ea400080010ff */
[----:B--2---:R-:W-:Y:S05]  /*9520*/  @!P0 BRA `(.L_x_47) ;  /* 0xfffffffc00f08947 */ /* 0x004fea000383ffff */
[----:B------:R-:W-:Y:S05]  /*9530*/  BRA `(.L_x_156) ;  /* 0xffffff9000d87947 */ /* 0x000fea000383ffff */
.L_x_48:
[----:B------:R-:W-:-:S07]  /*9540*/  MOV R0, UR5 ;  /* 0x0000000500007c02 */ /* 0x000fce0008000f00 */
.L_x_157:
[----:B-1----:R1:W2:Y:S02]  /*9550*/  SYNCS.PHASECHK.TRANS64.TRYWAIT P0, [R0+URZ+0x90], R5 ;  /* 0x00009005000075a7 */ /* 0x0022a400080011ff */
[----:B--2---:R-:W-:Y:S05]  /*9560*/  @!P0 NANOSLEEP.SYNCS 0x989680 ;  /* 0x009896800000895d */ /* 0x004fea0003900000 */
[----:B------:R-:W2:Y:S02]  /*9570*/  @!P0 SYNCS.PHASECHK.TRANS64 P0, [R0+URZ+0x90], R5 ;  /* 0x00009005000085a7 */ /* 0x000ea400080010ff */
[----:B--2---:R-:W-:Y:S05]  /*9580*/  @!P0 BRA `(.L_x_157) ;  /* 0xfffffffc00f08947 */ /* 0x004fea000383ffff */
[----:B------:R-:W-:Y:S05]  /*9590*/  BRA `(.L_x_158) ;  /* 0xffffff9000e87947 */ /* 0x000fea000383ffff */
.L_x_49:
[----:B-1----:R1:W2:Y:S02]  /*95a0*/  SYNCS.PHASECHK.TRANS64.TRYWAIT P1, [R0+URZ+0x80], R4 ;  /* 0x00008004000075a7 */ /* 0x0022a400080211ff */
[----:B--2---:R-:W-:Y:S05]  /*95b0*/  @!P1 NANOSLEEP.SYNCS 0x989680 ;  /* 0x009896800000995d */ /* 0x004fea0003900000 */
[----:B------:R-:W2:Y:S02]  /*95c0*/  @!P1 SYNCS.PHASECHK.TRANS64 P1, [R0+URZ+0x80], R4 ;  /* 0x00008004000095a7 */ /* 0x000ea400080210ff */
[----:B--2---:R-:W-:Y:S05]  /*95d0*/  @!P1 BRA `(.L_x_49) ;  /* 0xfffffffc00f09947 */ /* 0x004fea000383ffff */
[----:B------:R-:W-:Y:S05]  /*95e0*/  BRA `(.L_x_159) ;  /* 0xffffff9400187947 */ /* 0x000fea000383ffff */
.L_x_52:
[----:B------:R-:W-:-:S07]  /*95f0*/  MOV R0, UR5 ;  /* 0x0000000500007c02 */ /* 0x000fce0008000f00 */
.L_x_160:
[----:B-1----:R1:W2:Y:S02]  /*9600*/  SYNCS.PHASECHK.TRANS64.TRYWAIT P0, [R0+URZ+0x90], R2 ;  /* 0x00009002000075a7 */ /* 0x0022a400080011ff */
[----:B--2---:R-:W-:Y:S05]  /*9610*/  @!P0 NANOSLEEP.SYNCS 0x989680 ;  /* 0x009896800000895d */ /* 0x004fea0003900000 */
[----:B------:R-:W2:Y:S02]  /*9620*/  @!P0 SYNCS.PHASECHK.TRANS64 P0, [R0+URZ+0x90], R2 ;  /* 0x00009002000085a7 */ /* 0x000ea400080010ff */
[----:B--2---:R-:W-:Y:S05]  /*9630*/  @!P0 BRA `(.L_x_160) ;  /* 0xfffffffc00f08947 */ /* 0x004fea000383ffff */
[----:B------:R-:W-:Y:S05]  /*9640*/  BRA `(.L_x_51) ;  /* 0xffffff94006c7947 */ /* 0x000fea000383ffff */
.L_x_61:
[----:B-1----:R-:W-:-:S04]  /*9650*/  MOV R4, UR6 ;  /* 0x0000000600047c02 */ /* 0x002fc80008000f00 */
[----:B------:R1:W2:Y:S03]  /*9660*/  SYNCS.PHASECHK.TRANS64.TRYWAIT P0, [R4+URZ+0x8], R5 ;  /* 0x00000805040075a7 */ /* 0x0002a600080011ff */
[----:B--2---:R-:W-:Y:S05]  /*9670*/  @!P0 NANOSLEEP.SYNCS 0x989680 ;  /* 0x009896800000895d */ /* 0x004fea0003900000 */
[----:B------:R-:W2:Y:S02]  /*9680*/  @!P0 SYNCS.PHASECHK.TRANS64 P0, [R4+URZ+0x8], R5 ;  /* 0x00000805040085a7 */ /* 0x000ea400080010ff */
[----:B--2---:R-:W-:Y:S05]  /*9690*/  @!P0 BRA `(.L_x_61) ;  /* 0xfffffffc00ec8947 */ /* 0x004fea000383ffff */
[----:B------:R-:W-:Y:S05]  /*96a0*/  BRA `(.L_x_60) ;  /* 0xffffff9800207947 */ /* 0x000fea000383ffff */
.L_x_63:
[----:B------:R-:W-:Y:S01]  /*96b0*/  BSSY B0, `(.L_x_161) ;  /* 0x0000006000007945 */ /* 0x000fe20003800000 */
[----:B------:R-:W-:-:S07]  /*96c0*/  MOV R15, 0xffffffff ;  /* 0xffffffff000f7802 */ /* 0x000fce0000000f00 */
[----:B-1---5:R-:W-:Y:S05]  /*96d0*/  WARPSYNC.COLLECTIVE R15, `(.L_x_162) ;  /* 0x000000000f0c7348 */ /* 0x022fea0003c00000 */
[----:B------:R-:W-:Y:S02]  /*96e0*/  ELECT P6, UR79, PT ;  /* 0x00000000004f782f */ /* 0x000fe400038c0000 */
[----:B------:R-:W-:Y:S01]  /*96f0*/  MOV R14, UR79 ;  /* 0x0000004f000e7c02 */ /* 0x000fe20008000f00 */
[----:B-1---5:R-:W-:Y:S10]  /*9700*/  ENDCOLLECTIVE ;  /* 0x000000000000791b */ /* 0x022ff40003800000 */
.L_x_162:
[----:B------:R-:W-:Y:S05]  /*9710*/  BSYNC B0 ;  /* 0x0000000000007941 */ /* 0x000fea0003800000 */
.L_x_161:
[----:B------:R-:W-:Y:S05]  /*9720*/  BRA `(.L_x_163) ;  /* 0xffffff9800507947 */ /* 0x000fea000383ffff */
.L_x_65:
[----:B-1----:R-:W-:-:S04]  /*9730*/  MOV R2, UR6 ;  /* 0x0000000600027c02 */ /* 0x002fc80008000f00 */
[----:B------:R1:W2:Y:S03]  /*9740*/  SYNCS.PHASECHK.TRANS64.TRYWAIT P0, [R2+URZ+0x8], R3 ;  /* 0x00000803020075a7 */ /* 0x0002a600080011ff */
[----:B--2---:R-:W-:Y:S05]  /*9750*/  @!P0 NANOSLEEP.SYNCS 0x989680 ;  /* 0x009896800000895d */ /* 0x004fea0003900000 */
[----:B------:R-:W2:Y:S02]  /*9760*/  @!P0 SYNCS.PHASECHK.TRANS64 P0, [R2+URZ+0x8], R3 ;  /* 0x00000803020085a7 */ /* 0x000ea400080010ff */
[----:B--2---:R-:W-:Y:S05]  /*9770*/  @!P0 BRA `(.L_x_65) ;  /* 0xfffffffc00ec8947 */ /* 0x004fea000383ffff */
[----:B------:R-:W-:Y:S05]  /*9780*/  BRA `(.L_x_64) ;  /* 0xffffff9800547947 */ /* 0x000fea000383ffff */
.L_x_66:
[----:B-1----:R1:W2:Y:S02]  /*9790*/  SYNCS.PHASECHK.TRANS64.TRYWAIT P0, [R0+URZ+0x80], R4 ;  /* 0x00008004000075a7 */ /* 0x0022a400080011ff */
[----:B--2---:R-:W-:Y:S05]  /*97a0*/  @!P0 NANOSLEEP.SYNCS 0x989680 ;  /* 0x009896800000895d */ /* 0x004fea0003900000 */
[----:B------:R-:W2:Y:S02]  /*97b0*/  @!P0 SYNCS.PHASECHK.TRANS64 P0, [R0+URZ+0x80], R4 ;  /* 0x00008004000085a7 */ /* 0x000ea400080010ff */
[----:B--2---:R-:W-:Y:S05]  /*97c0*/  @!P0 BRA `(.L_x_66) ;  /* 0xfffffffc00f08947 */ /* 0x004fea000383ffff */
[----:B------:R-:W-:Y:S05]  /*97d0*/  BRA `(.L_x_164) ;  /* 0xffffff9c00307947 */ /* 0x000fea000383ffff */
.L_x_68:
[----:B------:R-:W-:-:S07]  /*97e0*/  MOV R0, UR10 ;  /* 0x0000000a00007c02 */ /* 0x000fce0008000f00 */
.L_x_165:
[----:B-1----:R1:W2:Y:S02]  /*97f0*/  SYNCS.PHASECHK.TRANS64.TRYWAIT P0, [R0+URZ+0xc0], R4 ;  /* 0x0000c004000075a7 */ /* 0x0022a400080011ff */
[----:B--2---:R-:W-:Y:S05]  /*9800*/  @!P0 NANOSLEEP.SYNCS 0x989680 ;  /* 0x009896800000895d */ /* 0x004fea0003900000 */
[----:B------:R-:W2:Y:S02]  /*9810*/  @!P0 SYNCS.PHASECHK.TRANS64 P0, [R0+URZ+0xc0], R4 ;  /* 0x0000c004000085a7 */ /* 0x000ea400080010ff */
[----:B--2---:R-:W-:Y:S05]  /*9820*/  @!P0 BRA `(.L_x_165) ;  /* 0xfffffffc00f08947 */ /* 0x004fea000383ffff */
[----:B------:R-:W-:Y:S05]  /*9830*/  BRA `(.L_x_166) ;  /* 0xffffff9c007c7947 */ /* 0x000fea000383ffff */
.L_x_71:
[----:B------:R-:W-:Y:S07]  /*9840*/  MOV R0, UR9 ;  /* 0x0000000900007c02 */ /* 0x000fee0008000f00 */
.L_x_167:
[----:B-1----:R1:W2:Y:S02]  /*9850*/  SYNCS.PHASECHK.TRANS64.TRYWAIT P0, [R0+URZ], R4 ;  /* 0x00000004000075a7 */ /* 0x0022a400080011ff */
[----:B--2---:R-:W-:Y:S05]  /*9860*/  @!P0 NANOSLEEP.SYNCS 0x989680 ;  /* 0x009896800000895d */ /* 0x004fea0003900000 */
[----:B------:R-:W2:Y:S02]  /*9870*/  @!P0 SYNCS.PHASECHK.TRANS64 P0, [R0+URZ], R4 ;  /* 0x00000004000085a7 */ /* 0x000ea400080010ff */
[----:B--2---:R-:W-:Y:S05]  /*9880*/  @!P0 BRA `(.L_x_167) ;  /* 0xfffffffc00f08947 */ /* 0x004fea000383ffff */
[----:B------:R-:W-:Y:S05]  /*9890*/  BRA `(.L_x_70) ;  /* 0xffffff9c00907947 */ /* 0x000fea000383ffff */
.L_x_75:
[----:B-1----:R-:W-:-:S07]  /*98a0*/  MOV R0, UR7 ;  /* 0x0000000700007c02 */ /* 0x002fce0008000f00 */
.L_x_168:
[----:B-1----:R1:W2:Y:S02]  /*98b0*/  SYNCS.PHASECHK.TRANS64.TRYWAIT P0, [R0+URZ], R2 ;  /* 0x00000002000075a7 */ /* 0x0022a400080011ff */
[----:B--2---:R-:W-:Y:S05]  /*98c0*/  @!P0 NANOSLEEP.SYNCS 0x989680 ;  /* 0x009896800000895d */ /* 0x004fea0003900000 */
[----:B------:R-:W2:Y:S02]  /*98d0*/  @!P0 SYNCS.PHASECHK.TRANS64 P0, [R0+URZ], R2 ;  /* 0x00000002000085a7 */ /* 0x000ea400080010ff */
[----:B--2---:R-:W-:Y:S05]  /*98e0*/  @!P0 BRA `(.L_x_168) ;  /* 0xfffffffc00f08947 */ /* 0x004fea000383ffff */
[----:B------:R-:W-:Y:S05]  /*98f0*/  BRA `(.L_x_169) ;  /* 0xffffffa0005c7947 */ /* 0x000fea000383ffff */
.L_x_76:
[----:B------:R-:W-:-:S07]  /*9900*/  MOV R0, UR7 ;  /* 0x0000000700007c02 */ /* 0x000fce0008000f00 */
.L_x_170:
[----:B-1----:R1:W2:Y:S02]  /*9910*/  SYNCS.PHASECHK.TRANS64.TRYWAIT P0, [R0+URZ], R3 ;  /* 0x00000003000075a7 */ /* 0x0022a400080011ff */
[----:B--2---:R-:W-:Y:S05]  /*9920*/  @!P0 NANOSLEEP.SYNCS 0x989680 ;  /* 0x009896800000895d */ /* 0x004fea0003900000 */
[----:B------:R-:W2:Y:S02]  /*9930*/  @!P0 SYNCS.PHASECHK.TRANS64 P0, [R0+URZ], R3 ;  /* 0x00000003000085a7 */ /* 0x000ea400080010ff */
[----:B--2---:R-:W-:Y:S05]  /*9940*/  @!P0 BRA `(.L_x_170) ;  /* 0xfffffffc00f08947 */ /* 0x004fea000383ffff */
[----:B------:R-:W-:Y:S05]  /*9950*/  BRA `(.L_x_171) ;  /* 0xffffffa000687947 */ /* 0x000fea000383ffff */
.L_x_77:
[----:B------:R-:W-:-:S07]  /*9960*/  MOV R0, UR7 ;  /* 0x0000000700007c02 */ /* 0x000fce0008000f00 */
.L_x_172:
[----:B-1----:R1:W2:Y:S02]  /*9970*/  SYNCS.PHASECHK.TRANS64.TRYWAIT P0, [R0+URZ], R3 ;  /* 0x00000003000075a7 */ /* 0x0022a400080011ff */
[----:B--2---:R-:W-:Y:S05]  /*9980*/  @!P0 NANOSLEEP.SYNCS 0x989680 ;  /* 0x009896800000895d */ /* 0x004fea0003900000 */
[----:B------:R-:W2:Y:S02]  /*9990*/  @!P0 SYNCS.PHASECHK.TRANS64 P0, [R0+URZ], R3 ;  /* 0x00000003000085a7 */ /* 0x000ea400080010ff */
[----:B--2---:R-:W-:Y:S05]  /*99a0*/  @!P0 BRA `(.L_x_172) ;  /* 0xfffffffc00f08947 */ /* 0x004fea000383ffff */
[----:B------:R-:W-:Y:S05]  /*99b0*/  BRA `(.L_x_173) ;  /* 0xffffffa000747947 */ /* 0x000fea000383ffff */
.L_x_80:
[----:B------:R-:W-:-:S07]  /*99c0*/  MOV R0, UR8 ;  /* 0x0000000800007c02 */ /* 0x000fce0008000f00 */
.L_x_174:
[----:B-1----:R1:W2:Y:S02]  /*99d0*/  SYNCS.PHASECHK.TRANS64.TRYWAIT P1, [R0+URZ+0x100], R2 ;  /* 0x00010002000075a7 */ /* 0x0022a400080211ff */
[----:B--2---:R-:W-:Y:S05]  /*99e0*/  @!P1 NANOSLEEP.SYNCS 0x989680 ;  /* 0x009896800000995d */ /* 0x004fea0003900000 */
[----:B------:R-:W2:Y:S02]  /*99f0*/  @!P1 SYNCS.PHASECHK.TRANS64 P1, [R0+URZ+0x100], R2 ;  /* 0x00010002000095a7 */ /* 0x000ea400080210ff */
[----:B--2---:R-:W-:Y:S05]  /*9a00*/  @!P1 BRA `(.L_x_174) ;  /* 0xfffffffc00f09947 */ /* 0x004fea000383ffff */
[----:B------:R-:W-:Y:S05]  /*9a10*/  BRA `(.L_x_175) ;  /* 0xffffffa000c07947 */ /* 0x000fea000383ffff */
.L_x_85:
[----:B--2---:R2:W4:Y:S02]  /*9a20*/  SYNCS.PHASECHK.TRANS64.TRYWAIT P0, [R0+URZ+0x80], R2 ;  /* 0x00008002000075a7 */ /* 0x00452400080011ff */
[----:B----4-:R-:W-:Y:S05]  /*9a30*/  @!P0 NANOSLEEP.SYNCS 0x989680 ;  /* 0x009896800000895d */ /* 0x010fea0003900000 */
[----:B------:R-:W4:Y:S02]  /*9a40*/  @!P0 SYNCS.PHASECHK.TRANS64 P0, [R0+URZ+0x80], R2 ;  /* 0x00008002000085a7 */ /* 0x000f2400080010ff */
[----:B----4-:R-:W-:Y:S05]  /*9a50*/  @!P0 BRA `(.L_x_85) ;  /* 0xfffffffc00f08947 */ /* 0x010fea000383ffff */
[----:B------:R-:W-:Y:S05]  /*9a60*/  BRA `(.L_x_176) ;  /* 0xffffffa400d47947 */ /* 0x000fea000383ffff */
.L_x_88:
[----:B------:R-:W-:Y:S07]  /*9a70*/  MOV R0, UR7 ;  /* 0x0000000700007c02 */ /* 0x000fee0008000f00 */
.L_x_177:
[----:B--2---:R2:W4:Y:S02]  /*9a80*/  SYNCS.PHASECHK.TRANS64.TRYWAIT P0, [R0+URZ+0x78], R2 ;  /* 0x00007802000075a7 */ /* 0x00452400080011ff */
[----:B----4-:R-:W-:Y:S05]  /*9a90*/  @!P0 NANOSLEEP.SYNCS 0x989680 ;  /* 0x009896800000895d */ /* 0x010fea0003900000 */
[----:B------:R-:W4:Y:S02]  /*9aa0*/  @!P0 SYNCS.PHASECHK.TRANS64 P0, [R0+URZ+0x78], R2 ;  /* 0x00007802000085a7 */ /* 0x000f2400080010ff */
[----:B----4-:R-:W-:Y:S05]  /*9ab0*/  @!P0 BRA `(.L_x_177) ;  /* 0xfffffffc00f08947 */ /* 0x010fea000383ffff */
[----:B------:R-:W-:Y:S05]  /*9ac0*/  BRA `(.L_x_87) ;  /* 0xffffffa800b47947 */ /* 0x000fea000383ffff */
.L_x_91:
[----:B------:R-:W-:Y:S07]  /*9ad0*/  MOV R0, UR7 ;  /* 0x0000000700007c02 */ /* 0x000fee0008000f00 */
.L_x_178:
[----:B-1----:R1:W2:Y:S02]  /*9ae0*/  SYNCS.PHASECHK.TRANS64.TRYWAIT P0, [R0+URZ+0x50], R14 ;  /* 0x0000500e000075a7 */ /* 0x0022a400080011ff */
[----:B--2---:R-:W-:Y:S05]  /*9af0*/  @!P0 NANOSLEEP.SYNCS 0x989680 ;  /* 0x009896800000895d */ /* 0x004fea0003900000 */
[----:B------:R-:W2:Y:S02]  /*9b00*/  @!P0 SYNCS.PHASECHK.TRANS64 P0, [R0+URZ+0x50], R14 ;  /* 0x0000500e000085a7 */ /* 0x000ea400080010ff */
[----:B--2---:R-:W-:Y:S05]  /*9b10*/  @!P0 BRA `(.L_x_178) ;  /* 0xfffffffc00f08947 */ /* 0x004fea000383ffff */
[----:B------:R-:W-:Y:S05]  /*9b20*/  BRA `(.L_x_179) ;  /* 0xffffffac002c7947 */ /* 0x000fea000383ffff */
.L_x_92:
[----:B------:R-:W-:Y:S07]  /*9b30*/  MOV R0, UR7 ;  /* 0x0000000700007c02 */ /* 0x000fee0008000f00 */
.L_x_180:
[----:B-1----:R1:W2:Y:S02]  /*9b40*/  SYNCS.PHASECHK.TRANS64.TRYWAIT P0, [R0+URZ+0x58], R14 ;  /* 0x0000580e000075a7 */ /* 0x0022a400080011ff */
[----:B--2---:R-:W-:Y:S05]  /*9b50*/  @!P0 NANOSLEEP.SYNCS 0x989680 ;  /* 0x009896800000895d */ /* 0x004fea0003900000 */
[----:B------:R-:W2:Y:S02]  /*9b60*/  @!P0 SYNCS.PHASECHK.TRANS64 P0, [R0+URZ+0x58], R14 ;  /* 0x0000580e000085a7 */ /* 0x000ea400080010ff */
[----:B--2---:R-:W-:Y:S05]  /*9b70*/  @!P0 BRA `(.L_x_180) ;  /* 0xfffffffc00f08947 */ /* 0x004fea000383ffff */
[----:B------:R-:W-:Y:S05]  /*9b80*/  BRA `(.L_x_181) ;  /* 0xffffffac00647947 */ /* 0x000fea000383ffff */
.L_x_93:
[----:B------:R-:W-:Y:S07]  /*9b90*/  MOV R0, UR7 ;  /* 0x0000000700007c02 */ /* 0x000fee0008000f00 */
.L_x_182:
[----:B-1----:R1:W2:Y:S02]  /*9ba0*/  SYNCS.PHASECHK.TRANS64.TRYWAIT P0, [R0+URZ+0x60], R14 ;  /* 0x0000600e000075a7 */ /* 0x0022a400080011ff */
[----:B--2---:R-:W-:Y:S05]  /*9bb0*/  @!P0 NANOSLEEP.SYNCS 0x989680 ;  /* 0x009896800000895d */ /* 0x004fea0003900000 */
[----:B------:R-:W2:Y:S02]  /*9bc0*/  @!P0 SYNCS.PHASECHK.TRANS64 P0, [R0+URZ+0x60], R14 ;  /* 0x0000600e000085a7 */ /* 0x000ea400080010ff */
[----:B--2---:R-:W-:Y:S05]  /*9bd0*/  @!P0 BRA `(.L_x_182) ;  /* 0xfffffffc00f08947 */ /* 0x004fea000383ffff */
[----:B------:R-:W-:Y:S05]  /*9be0*/  BRA `(.L_x_183) ;  /* 0xffffffac00a87947 */ /* 0x000fea000383ffff */
.L_x_94:
[----:B------:R-:W-:Y:S07]  /*9bf0*/  MOV R0, UR7 ;  /* 0x0000000700007c02 */ /* 0x000fee0008000f00 */
.L_x_184:
[----:B-1----:R1:W2:Y:S02]  /*9c00*/  SYNCS.PHASECHK.TRANS64.TRYWAIT P0, [R0+URZ+0x68], R14 ;  /* 0x0000680e000075a7 */ /* 0x0022a400080011ff */
[----:B--2---:R-:W-:Y:S05]  /*9c10*/  @!P0 NANOSLEEP.SYNCS 0x989680 ;  /* 0x009896800000895d */ /* 0x004fea0003900000 */
[----:B------:R-:W2:Y:S02]  /*9c20*/  @!P0 SYNCS.PHASECHK.TRANS64 P0, [R0+URZ+0x68], R14 ;  /* 0x0000680e000085a7 */ /* 0x000ea400080010ff */
[----:B--2---:R-:W-:Y:S05]  /*9c30*/  @!P0 BRA `(.L_x_184) ;  /* 0xfffffffc00f08947 */ /* 0x004fea000383ffff */
[----:B------:R-:W-:Y:S05]  /*9c40*/  BRA `(.L_x_185) ;  /* 0xffffffb0002c7947 */ /* 0x000fea000383ffff */
.L_x_96:
[----:B------:R-:W-:-:S07]  /*9c50*/  MOV R0, UR7 ;  /* 0x0000000700007c02 */ /* 0x000fce0008000f00 */
.L_x_186:
[----:B-1----:R1:W4:Y:S02]  /*9c60*/  SYNCS.PHASECHK.TRANS64.TRYWAIT P0, [R0+URZ+0x50], R2 ;  /* 0x00005002000075a7 */ /* 0x00232400080011ff */
[----:B----4-:R-:W-:Y:S05]  /*9c70*/  @!P0 NANOSLEEP.SYNCS 0x989680 ;  /* 0x009896800000895d */ /* 0x010fea0003900000 */
[----:B------:R-:W4:Y:S02]  /*9c80*/  @!P0 SYNCS.PHASECHK.TRANS64 P0, [R0+URZ+0x50], R2 ;  /* 0x00005002000085a7 */ /* 0x000f2400080010ff */
[----:B----4-:R-:W-:Y:S05]  /*9c90*/  @!P0 BRA `(.L_x_186) ;  /* 0xfffffffc00f08947 */ /* 0x010fea000383ffff */
[----:B------:R-:W-:Y:S05]  /*9ca0*/  BRA `(.L_x_187) ;  /* 0xffffffb0009c7947 */ /* 0x000fea000383ffff */
.L_x_97:
[----:B-1----:R-:W-:-:S07]  /*9cb0*/  MOV R0, UR7 ;  /* 0x0000000700007c02 */ /* 0x002fce0008000f00 */
.L_x_188:
[----:B-1----:R1:W4:Y:S02]  /*9cc0*/  SYNCS.PHASECHK.TRANS64.TRYWAIT P0, [R0+URZ+0x58], R2 ;  /* 0x00005802000075a7 */ /* 0x00232400080011ff */
[----:B----4-:R-:W-:Y:S05]  /*9cd0*/  @!P0 NANOSLEEP.SYNCS 0x989680 ;  /* 0x009896800000895d */ /* 0x010fea0003900000 */
[----:B------:R-:W4:Y:S02]  /*9ce0*/  @!P0 SYNCS.PHASECHK.TRANS64 P0, [R0+URZ+0x58], R2 ;  /* 0x00005802000085a7 */ /* 0x000f2400080010ff */
[----:B----4-:R-:W-:Y:S05]  /*9cf0*/  @!P0 BRA `(.L_x_188) ;  /* 0xfffffffc00f08947 */ /* 0x010fea000383ffff */
[----:B------:R-:W-:Y:S05]  /*9d00*/  BRA `(.L_x_189) ;  /* 0xffffffb0008c7947 */ /* 0x000fea000383ffff */
.L_x_98:
[----:B-1----:R-:W-:-:S07]  /*9d10*/  MOV R0, UR7 ;  /* 0x0000000700007c02 */ /* 0x002fce0008000f00 */
.L_x_190:
[----:B-1----:R1:W4:Y:S02]  /*9d20*/  SYNCS.PHASECHK.TRANS64.TRYWAIT P0, [R0+URZ+0x60], R2 ;  /* 0x00006002000075a7 */ /* 0x00232400080011ff */
[----:B----4-:R-:W-:Y:S05]  /*9d30*/  @!P0 NANOSLEEP.SYNCS 0x989680 ;  /* 0x009896800000895d */ /* 0x010fea0003900000 */
[----:B------:R-:W4:Y:S02]  /*9d40*/  @!P0 SYNCS.PHASECHK.TRANS64 P0, [R0+URZ+0x60], R2 ;  /* 0x00006002000085a7 */ /* 0x000f2400080010ff */
[----:B----4-:R-:W-:Y:S05]  /*9d50*/  @!P0 BRA `(.L_x_190) ;  /* 0xfffffffc00f08947 */ /* 0x010fea000383ffff */
[----:B------:R-:W-:Y:S05]  /*9d60*/  BRA `(.L_x_191) ;  /* 0xffffffb0007c7947 */ /* 0x000fea000383ffff */
.L_x_100:
[----:B--2---:R2:W4:Y:S02]  /*9d70*/  SYNCS.PHASECHK.TRANS64.TRYWAIT P0, [R0+URZ+0x80], R2 ;  /* 0x00008002000075a7 */ /* 0x00452400080011ff */
[----:B----4-:R-:W-:Y:S05]  /*9d80*/  @!P0 NANOSLEEP.SYNCS 0x989680 ;  /* 0x009896800000895d */ /* 0x010fea0003900000 */
[----:B------:R-:W4:Y:S02]  /*9d90*/  @!P0 SYNCS.PHASECHK.TRANS64 P0, [R0+URZ+0x80], R2 ;  /* 0x00008002000085a7 */ /* 0x000f2400080010ff */
[----:B----4-:R-:W-:Y:S05]  /*9da0*/  @!P0 BRA `(.L_x_100) ;  /* 0xfffffffc00f08947 */ /* 0x010fea000383ffff */
[----:B------:R-:W-:Y:S05]  /*9db0*/  BRA `(.L_x_192) ;  /* 0xffffffb400447947 */ /* 0x000fea000383ffff */
.L_x_111:
[----:B-1----:R-:W-:Y:S04]  /*9dc0*/  MOV R2, UR48 ;  /* 0x0000003000027c02 */ /* 0x002fe80008000f00 */
[----:B------:R1:W3:Y:S03]  /*9dd0*/  SYNCS.PHASECHK.TRANS64.TRYWAIT P1, [R2+URZ+0x30], R3 ;  /* 0x00003003020075a7 */ /* 0x0002e600080211ff */
[----:B---3--:R-:W-:Y:S05]  /*9de0*/  @!P1 NANOSLEEP.SYNCS 0x989680 ;  /* 0x009896800000995d */ /* 0x008fea0003900000 */
[----:B------:R-:W3:Y:S02]  /*9df0*/  @!P1 SYNCS.PHASECHK.TRANS64 P1, [R2+URZ+0x30], R3 ;  /* 0x00003003020095a7 */ /* 0x000ee400080210ff */
[----:B---3--:R-:W-:Y:S05]  /*9e00*/  @!P1 BRA `(.L_x_111) ;  /* 0xfffffffc00ec9947 */ /* 0x008fea000383ffff */
[----:B------:R-:W-:Y:S05]  /*9e10*/  BRA `(.L_x_110) ;  /* 0xffffffc000507947 */ /* 0x000fea000383ffff */
.L_x_113:
[----:B-1----:R1:W4:Y:S02]  /*9e20*/  SYNCS.PHASECHK.TRANS64.TRYWAIT P0, [R112+URZ+0xa0], R0 ;  /* 0x0000a000700075a7 */ /* 0x00232400080011ff */
[----:B----4-:R-:W-:Y:S05]  /*9e30*/  @!P0 NANOSLEEP.SYNCS 0x989680 ;  /* 0x009896800000895d */ /* 0x010fea0003900000 */
[----:B------:R-:W4:Y:S02]  /*9e40*/  @!P0 SYNCS.PHASECHK.TRANS64 P0, [R112+URZ+0xa0], R0 ;  /* 0x0000a000700085a7 */ /* 0x000f2400080010ff */
[----:B----4-:R-:W-:Y:S05]  /*9e50*/  @!P0 BRA `(.L_x_113) ;  /* 0xfffffffc00f08947 */ /* 0x010fea000383ffff */
[----:B------:R-:W-:Y:S05]  /*9e60*/  BRA `(.L_x_112) ;  /* 0xffffffc000787947 */ /* 0x000fea000383ffff */
.L_x_122:
[----:B--2---:R2:W4:Y:S02]  /*9e70*/  SYNCS.PHASECHK.TRANS64.TRYWAIT P0, [R2+URZ+0x30], R0 ;  /* 0x00003000020075a7 */ /* 0x00452400080011ff */
[----:B----4-:R-:W-:Y:S05]  /*9e80*/  @!P0 NANOSLEEP.SYNCS 0x989680 ;  /* 0x009896800000895d */ /* 0x010fea0003900000 */
[----:B------:R-:W4:Y:S02]  /*9e90*/  @!P0 SYNCS.PHASECHK.TRANS64 P0, [R2+URZ+0x30], R0 ;  /* 0x00003000020085a7 */ /* 0x000f2400080010ff */
[----:B----4-:R-:W-:Y:S05]  /*9ea0*/  @!P0 BRA `(.L_x_122) ;  /* 0xfffffffc00f08947 */ /* 0x010fea000383ffff */
[----:B------:R-:W-:Y:S05]  /*9eb0*/  BRA `(.L_x_121) ;  /* 0xffffffcc00547947 */ /* 0x000fea000383ffff */
.L_x_130:
[----:B--2---:R2:W4:Y:S02]  /*9ec0*/  SYNCS.PHASECHK.TRANS64.TRYWAIT P0, [R0+URZ+0x30], R6 ;  /* 0x00003006000075a7 */ /* 0x00452400080011ff */
[----:B----4-:R-:W-:Y:S05]  /*9ed0*/  @!P0 NANOSLEEP.SYNCS 0x989680 ;  /* 0x009896800000895d */ /* 0x010fea0003900000 */
[----:B------:R-:W4:Y:S02]  /*9ee0*/  @!P0 SYNCS.PHASECHK.TRANS64 P0, [R0+URZ+0x30], R6 ;  /* 0x00003006000085a7 */ /* 0x000f2400080010ff */
[----:B----4-:R-:W-:Y:S05]  /*9ef0*/  @!P0 BRA `(.L_x_130) ;  /* 0xfffffffc00f08947 */ /* 0x010fea000383ffff */
[----:B------:R-:W-:Y:S05]  /*9f00*/  BRA `(.L_x_129) ;  /* 0xffffffd800547947 */ /* 0x000fea000383ffff */
.L_x_138:
[----:B--2---:R2:W4:Y:S02]  /*9f10*/  SYNCS.PHASECHK.TRANS64.TRYWAIT P0, [R0+URZ+0x30], R5 ;  /* 0x00003005000075a7 */ /* 0x00452400080011ff */
[----:B----4-:R-:W-:Y:S05]  /*9f20*/  @!P0 NANOSLEEP.SYNCS 0x989680 ;  /* 0x009896800000895d */ /* 0x010fea0003900000 */
[----:B------:R-:W4:Y:S02]  /*9f30*/  @!P0 SYNCS.PHASECHK.TRANS64 P0, [R0+URZ+0x30], R5 ;  /* 0x00003005000085a7 */ /* 0x000f2400080010ff */
[----:B----4-:R-:W-:Y:S05]  /*9f40*/  @!P0 BRA `(.L_x_138) ;  /* 0xfffffffc00f08947 */ /* 0x010fea000383ffff */
[----:B------:R-:W-:Y:S05]  /*9f50*/  BRA `(.L_x_137) ;  /* 0xffffffe400547947 */ /* 0x000fea000383ffff */
        .weak           $__internal_0_$__cuda_sm10x_tcgen05_guardrail_trap_col_being_dealloced_not_returned_by_alloc
        .type           $__internal_0_$__cuda_sm10x_tcgen05_guardrail_trap_col_being_dealloced_not_returned_by_alloc,@function
        .size           $__internal_0_$__cuda_sm10x_tcgen05_guardrail_trap_col_being_dealloced_not_returned_by_alloc,($__internal_1_$__cuda_sm10x_tcgen05_guardrail_trap_phase_invalid_during_alloc - $__internal_0_$__cuda_sm10x_tcgen05_guardrail_trap_col_being_dealloced_not_returned_by_alloc)
$__internal_0_$__cuda_sm10x_tcgen05_guardrail_trap_col_being_dealloced_not_returned_by_alloc:
[----:B------:R-:W-:Y:S05]  /*9f60*/  BPT.TRAP 0x1 ;  /* 0x000000040000795c */ /* 0x000fea0000300000 */
[----:B------:R-:W-:-:S04]  /*9f70*/  HFMA2 R3, -RZ, RZ, 0, 0 ;  /* 0x00000000ff037431 */ /* 0x000fc800000001ff */
[----:B------:R-:W-:Y:S05]  /*9f80*/  RET.REL.NODEC R2 `(_ZN7cutlass13device_kernelINS_4gemm6kernel13GemmUniversalIN4cute5tupleIJiiiiEEENS1_10collective13CollectiveMmaINS1_35MainloopSm100TmaUmmaWarpSpecializedILi3ELi2ELi4ENS5_IJNS4_1CILi2EEENSA_ILi1EEESC_EEEEENS5_IJNSA_ILi256EEENSA_ILi128EEENSA_ILi32EEEEEENS_6half_tENS5_IJlSC_lEEESJ_SK_NS4_8TiledMMAINS4_8MMA_AtomIJNS4_26SM100_MMA_F16BF16_2x1SM_SSISJ_SJ_fLi256ELi128ELNS4_4UMMA5MajorE0ELSP_0ELNSO_7ScaleInE0ELSQ_0EEEEEENS4_6LayoutINS5_IJSC_SC_SC_EEENS5_IJNSA_ILi0EEESV_SV_EEEEENS5_IJNS4_10UnderscoreESY_SY_EEEEENS4_18SM100_TMA_2SM_LOADENS4_14ComposedLayoutINS4_7SwizzleILi2ELi4ELi3EEENS4_18smem_ptr_flag_bitsILi16EEENST_INS5_IJNSA_ILi8EEESH_EEENS5_IJSH_SC_EEEEEEEvNS4_8identityES11_S1B_vS1C_EENS_8epilogue10collective18CollectiveEpilogueINS1E_23Sm100TmaWarpSpecializedILi4ELi2ELi32ELb1ELb0EEEJNS5_IJSG_SG_SH_EEENS5_IJNST_ISG_SC_EENST_ISH_SC_EEEEESJ_SK_SJ_SK_NS1E_6fusion15FusionCallbacksIS1I_NS1N_17LinearCombinationISJ_fSJ_fLNS_15FloatRoundStyleE2EEES1J_S1M_JEEENS4_5SM1004TMEM4LOAD26SM100_TMEM_LOAD_32dp32b32xENS4_13SM90_TMA_LOADES1B_NS4_39AutoVectorizingCopyWithAssumedAlignmentILi128EEENS4_14SM90_TMA_STOREES1B_S1Z_S1Z_EEEvvEEEEvNT_6ParamsE) ;  /* 0xffffff60021c7950 */ /* 0x000fea0003c3ffff */
        .weak           $__internal_1_$__cuda_sm10x_tcgen05_guardrail_trap_phase_invalid_during_alloc
        .type           $__internal_1_$__cuda_sm10x_tcgen05_guardrail_trap_phase_invalid_during_alloc,@function
        .size           $__internal_1_$__cuda_sm10x_tcgen05_guardrail_trap_phase_invalid_during_alloc,($__internal_2_$__cuda_sm10x_tcgen05_guardrail_trap_unallocated_columns_being_dealloced - $__internal_1_$__cuda_sm10x_tcgen05_guardrail_trap_phase_invalid_during_alloc)
$__internal_1_$__cuda_sm10x_tcgen05_guardrail_trap_phase_invalid_during_alloc:
[----:B------:R-:W-:Y:S05]  /*9f90*/  BPT.TRAP 0x1 ;  /* 0x000000040000795c */ /* 0x000fea0000300000 */
[----:B------:R-:W-:-:S04]  /*9fa0*/  MOV R3, 0x0 ;  /* 0x0000000000037802 */ /* 0x000fc80000000f00 */
[----:B------:R-:W-:Y:S05]  /*9fb0*/  RET.REL.NODEC R2 `(_ZN7cutlass13device_kernelINS_4gemm6kernel13GemmUniversalIN4cute5tupleIJiiiiEEENS1_10collective13CollectiveMmaINS1_35MainloopSm100TmaUmmaWarpSpecializedILi3ELi2ELi4ENS5_IJNS4_1CILi2EEENSA_ILi1EEESC_EEEEENS5_IJNSA_ILi256EEENSA_ILi128EEENSA_ILi32EEEEEENS_6half_tENS5_IJlSC_lEEESJ_SK_NS4_8TiledMMAINS4_8MMA_AtomIJNS4_26SM100_MMA_F16BF16_2x1SM_SSISJ_SJ_fLi256ELi128ELNS4_4UMMA5MajorE0ELSP_0ELNSO_7ScaleInE0ELSQ_0EEEEEENS4_6LayoutINS5_IJSC_SC_SC_EEENS5_IJNSA_ILi0EEESV_SV_EEEEENS5_IJNS4_10UnderscoreESY_SY_EEEEENS4_18SM100_TMA_2SM_LOADENS4_14ComposedLayoutINS4_7SwizzleILi2ELi4ELi3EEENS4_18smem_ptr_flag_bitsILi16EEENST_INS5_IJNSA_ILi8EEESH_EEENS5_IJSH_SC_EEEEEEEvNS4_8identityES11_S1B_vS1C_EENS_8epilogue10collective18CollectiveEpilogueINS1E_23Sm100TmaWarpSpecializedILi4ELi2ELi32ELb1ELb0EEEJNS5_IJSG_SG_SH_EEENS5_IJNST_ISG_SC_EENST_ISH_SC_EEEEESJ_SK_SJ_SK_NS1E_6fusion15FusionCallbacksIS1I_NS1N_17LinearCombinationISJ_fSJ_fLNS_15FloatRoundStyleE2EEES1J_S1M_JEEENS4_5SM1004TMEM4LOAD26SM100_TMEM_LOAD_32dp32b32xENS4_13SM90_TMA_LOADES1B_NS4_39AutoVectorizingCopyWithAssumedAlignmentILi128EEENS4_14SM90_TMA_STOREES1B_S1Z_S1Z_EEEvvEEEEvNT_6ParamsE) ;  /* 0xffffff6002107950 */ /* 0x000fea0003c3ffff */
        .weak           $__internal_2_$__cuda_sm10x_tcgen05_guardrail_trap_unallocated_columns_being_dealloced
        .type           $__internal_2_$__cuda_sm10x_tcgen05_guardrail_trap_unallocated_columns_being_dealloced,@function
        .size           $__internal_2_$__cuda_sm10x_tcgen05_guardrail_trap_unallocated_columns_being_dealloced,(.L_x_194 - $__internal_2_$__cuda_sm10x_tcgen05_guardrail_trap_unallocated_columns_being_dealloced)
$__internal_2_$__cuda_sm10x_tcgen05_guardrail_trap_unallocated_columns_being_dealloced:
[----:B------:R-:W-:Y:S05]  /*9fc0*/  BPT.TRAP 0x1 ;  /* 0x000000040000795c */ /* 0x000fea0000300000 */
[----:B------:R-:W-:-:S04]  /*9fd0*/  HFMA2 R3, -RZ, RZ, 0, 0 ;  /* 0x00000000ff037431 */ /* 0x000fc800000001ff */
[----:B------:R-:W-:Y:S05]  /*9fe0*/  RET.REL.NODEC R2 `(_ZN7cutlass13device_kernelINS_4gemm6kernel13GemmUniversalIN4cute5tupleIJiiiiEEENS1_10collective13CollectiveMmaINS1_35MainloopSm100TmaUmmaWarpSpecializedILi3ELi2ELi4ENS5_IJNS4_1CILi2EEENSA_ILi1EEESC_EEEEENS5_IJNSA_ILi256EEENSA_ILi128EEENSA_ILi32EEEEEENS_6half_tENS5_IJlSC_lEEESJ_SK_NS4_8TiledMMAINS4_8MMA_AtomIJNS4_26SM100_MMA_F16BF16_2x1SM_SSISJ_SJ_fLi256ELi128ELNS4_4UMMA5MajorE0ELSP_0ELNSO_7ScaleInE0ELSQ_0EEEEEENS4_6LayoutINS5_IJSC_SC_SC_EEENS5_IJNSA_ILi0EEESV_SV_EEEEENS5_IJNS4_10UnderscoreESY_SY_EEEEENS4_18SM100_TMA_2SM_LOADENS4_14ComposedLayoutINS4_7SwizzleILi2ELi4ELi3EEENS4_18smem_ptr_flag_bitsILi16EEENST_INS5_IJNSA_ILi8EEESH_EEENS5_IJSH_SC_EEEEEEEvNS4_8identityES11_S1B_vS1C_EENS_8epilogue10collective18CollectiveEpilogueINS1E_23Sm100TmaWarpSpecializedILi4ELi2ELi32ELb1ELb0EEEJNS5_IJSG_SG_SH_EEENS5_IJNST_ISG_SC_EENST_ISH_SC_EEEEESJ_SK_SJ_SK_NS1E_6fusion15FusionCallbacksIS1I_NS1N_17LinearCombinationISJ_fSJ_fLNS_15FloatRoundStyleE2EEES1J_S1M_JEEENS4_5SM1004TMEM4LOAD26SM100_TMEM_LOAD_32dp32b32xENS4_13SM90_TMA_LOADES1B_NS4_39AutoVectorizingCopyWithAssumedAlignmentILi128EEENS4_14SM90_TMA_STOREES1B_S1Z_S1Z_EEEvvEEEEvNT_6ParamsE) ;  /* 0xffffff6002047950 */ /* 0x000fea0003c3ffff */
.L_x_193:
[----:B------:R-:W-:-:S00]  /*9ff0*/  BRA `(.L_x_193) ;  /* 0xfffffffc00fc7947 */ /* 0x000fc0000383ffff */
[----:B------:R-:W-:-:S00]  /*a000*/  NOP ;  /* 0x0000000000007918 */ /* 0x000fc00000000000 */
[----:B------:R-:W-:-:S00]  /*a010*/  NOP ;  /* 0x0000000000007918 */ /* 0x000fc00000000000 */
[----:B------:R-:W-:-:S00]  /*a020*/  NOP ;  /* 0x0000000000007918 */ /* 0x000fc00000000000 */
[----:B------:R-:W-:-:S00]  /*a030*/  NOP ;  /* 0x0000000000007918 */ /* 0x000fc00000000000 */
[----:B------:R-:W-:-:S00]  /*a040*/  NOP ;  /* 0x0000000000007918 */ /* 0x000fc00000000000 */
[----:B------:R-:W-:-:S00]  /*a050*/  NOP ;  /* 0x0000000000007918 */ /* 0x000fc00000000000 */
[----:B------:R-:W-:-:S00]  /*a060*/  NOP ;  /* 0x0000000000007918 */ /* 0x000fc00000000000 */
[----:B------:R-:W-:-:S00]  /*a070*/  NOP ;  /* 0x0000000000007918 */ /* 0x000fc00000000000 */
.L_x_194:


//--------------------- .nv.global.init           --------------------------
	.section	.nv.global.init,"aw",@progbits
.nv.global.init:
	.type		$str$27,@object
	.size		$str$27,($str$28 - $str$27)
$str$27:
        /*0000*/ 	.byte	0x28, 0x61, 0x64, 0x64, 0x72, 0x65, 0x73, 0x73, 0x20, 0x26, 0x20, 0x6d, 0x61, 0x73, 0x6b, 0x29
        /*0010*/ 	.byte	0x20, 0x3d, 0x3d, 0x20, 0x30, 0x00
	.type		$str$28,@object
	.size		$str$28,($str$26 - $str$28)
$str$28:
        /*0016*/ 	.byte	0x2f, 0x74, 0x6d, 0x70, 0x2f, 0x63, 0x75, 0x74, 0x6c, 0x61, 0x73, 0x73, 0x5f, 0x73, 0x77, 0x65
        /*0026*/ 	.byte	0x65, 0x70, 0x5f, 0x73, 0x72, 0x63, 0x2f, 0x69, 0x6e, 0x63, 0x6c, 0x75, 0x64, 0x65, 0x2f, 0x63
        /*0036*/ 	.byte	0x75, 0x74, 0x65, 0x2f, 0x70, 0x6f, 0x69, 0x6e, 0x74, 0x65, 0x72, 0x5f, 0x66, 0x6c, 0x61, 0x67
        /*0046*/ 	.byte	0x67, 0x65, 0x64, 0x2e, 0x68, 0x70, 0x70, 0x00
	.type		$str$26,@object
	.size		$str$26,($str$25 - $str$26)
$str$26:
        /*004e*/ 	.byte	0x2f, 0x74, 0x6d, 0x70, 0x2f, 0x63, 0x75, 0x74, 0x6c, 0x61, 0x73, 0x73, 0x5f, 0x73, 0x77, 0x65
        /*005e*/ 	.byte	0x65, 0x70, 0x5f, 0x73, 0x72, 0x63, 0x2f, 0x69, 0x6e, 0x63, 0x6c, 0x75, 0x64, 0x65, 0x2f, 0x63
        /*006e*/ 	.byte	0x75, 0x74, 0x65, 0x2f, 0x61, 0x74, 0x6f, 0x6d, 0x2f, 0x63, 0x6f, 0x70, 0x79, 0x5f, 0x74, 0x72
        /*007e*/ 	.byte	0x61, 0x69, 0x74, 0x73, 0x5f, 0x73, 0x6d, 0x31, 0x30, 0x30, 0x2e, 0x68, 0x70, 0x70, 0x00
	.type		$str$25,@object
	.size		$str$25,(__unnamed_1 - $str$25)
$str$25:
        /*008d*/ 	.byte	0x28, 0x28, 0x75, 0x69, 0x6e, 0x74, 0x33, 0x32, 0x5f, 0x74, 0x28, 0x74, 0x68, 0x72, 0x65, 0x61
        /*009d*/ 	.byte	0x64, 0x49, 0x64, 0x78, 0x2e, 0x78, 0x29, 0x20, 0x2f, 0x20, 0x33, 0x32, 0x29, 0x20, 0x25, 0x20
        /*00ad*/ 	.byte	0x34, 0x29, 0x20, 0x3d, 0x3d, 0x20, 0x28, 0x28, 0x28, 0x74, 0x6d, 0x65, 0x6d, 0x5f, 0x61, 0x64
        /*00bd*/ 	.byte	0x64, 0x72, 0x20, 0x3e, 0x3e, 0x20, 0x31, 0x36, 0x29, 0x20, 0x2f, 0x20, 0x33, 0x32, 0x29, 0x20
        /*00cd*/ 	.byte	0x25, 0x20, 0x34, 0x29, 0x00
	.type		__unnamed_1,@object
	.size		__unnamed_1,(__unnamed_2 - __unnamed_1)
__unnamed_1:
        /*00d2*/ 	.byte	0x61, 0x75, 0x74, 0x6f, 0x20, 0x63, 0x75, 0x74, 0x65, 0x3a, 0x3a, 0x61, 0x73, 0x5f, 0x70, 0x6f
        /* <DEDUP_REMOVED lines=24> */
        /*0262*/ 	.byte	0x3e, 0x3e, 0x3e, 0x3e, 0x5d, 0x00
	.type		__unnamed_2,@object
	.size		__unnamed_2,(.L_2 - __unnamed_2)
__unnamed_2:
        /* <DEDUP_REMOVED lines=42> */
        /*0508*/ 	.byte	0x3e, 0x3e, 0x5d, 0x00
.L_2:


//--------------------- .nv.shared._ZN7cutlass13device_kernelINS_4gemm6kernel13GemmUniversalIN4cute5tupleIJiiiiEEENS1_10collective13CollectiveMmaINS1_35MainloopSm100TmaUmmaWarpSpecializedILi3ELi2ELi4ENS5_IJNS4_1CILi2EEENSA_ILi1EEESC_EEEEENS5_IJNSA_ILi256EEENSA_ILi128EEENSA_ILi32EEEEEENS_6half_tENS5_IJlSC_lEEESJ_SK_NS4_8TiledMMAINS4_8MMA_AtomIJNS4_26SM100_MMA_F16BF16_2x1SM_SSISJ_SJ_fLi256ELi128ELNS4_4UMMA5MajorE0ELSP_0ELNSO_7ScaleInE0ELSQ_0EEEEEENS4_6LayoutINS5_IJSC_SC_SC_EEENS5_IJNSA_ILi0EEESV_SV_EEEEENS5_IJNS4_10UnderscoreESY_SY_EEEEENS4_18SM100_TMA_2SM_LOADENS4_14ComposedLayoutINS4_7SwizzleILi2ELi4ELi3EEENS4_18smem_ptr_flag_bitsILi16EEENST_INS5_IJNSA_ILi8EEESH_EEENS5_IJSH_SC_EEEEEEEvNS4_8identityES11_S1B_vS1C_EENS_8epilogue10collective18CollectiveEpilogueINS1E_23Sm100TmaWarpSpecializedILi4ELi2ELi32ELb1ELb0EEEJNS5_IJSG_SG_SH_EEENS5_IJNST_ISG_SC_EENST_ISH_SC_EEEEESJ_SK_SJ_SK_NS1E_6fusion15FusionCallbacksIS1I_NS1N_17LinearCombinationISJ_fSJ_fLNS_15FloatRoundStyleE2EEES1J_S1M_JEEENS4_5SM1004TMEM4LOAD26SM100_TMEM_LOAD_32dp32b32xENS4_13SM90_TMA_LOADES1B_NS4_39AutoVectorizingCopyWithAssumedAlignmentILi128EEENS4_14SM90_TMA_STOREES1B_S1Z_S1Z_EEEvvEEEEvNT_6ParamsE --------------------------
	.section	.nv.shared._ZN7cutlass13device_kernelINS_4gemm6kernel13GemmUniversalIN4cute5tupleIJiiiiEEENS1_10collective13CollectiveMmaINS1_35MainloopSm100TmaUmmaWarpSpecializedILi3ELi2ELi4ENS5_IJNS4_1CILi2EEENSA_ILi1EEESC_EEEEENS5_IJNSA_ILi256EEENSA_ILi128EEENSA_ILi32EEEEEENS_6half_tENS5_IJlSC_lEEESJ_SK_NS4_8TiledMMAINS4_8MMA_AtomIJNS4_26SM100_MMA_F16BF16_2x1SM_SSISJ_SJ_fLi256ELi128ELNS4_4UMMA5MajorE0ELSP_0ELNSO_7ScaleInE0ELSQ_0EEEEEENS4_6LayoutINS5_IJSC_SC_SC_EEENS5_IJNSA_ILi0EEESV_SV_EEEEENS5_IJNS4_10UnderscoreESY_SY_EEEEENS4_18SM100_TMA_2SM_LOADENS4_14ComposedLayoutINS4_7SwizzleILi2ELi4ELi3EEENS4_18smem_ptr_flag_bitsILi16EEENST_INS5_IJNSA_ILi8EEESH_EEENS5_IJSH_SC_EEEEEEEvNS4_8identityES11_S1B_vS1C_EENS_8epilogue10collective18CollectiveEpilogueINS1E_23Sm100TmaWarpSpecializedILi4ELi2ELi32ELb1ELb0EEEJNS5_IJSG_SG_SH_EEENS5_IJNST_ISG_SC_EENST_ISH_SC_EEEEESJ_SK_SJ_SK_NS1E_6fusion15FusionCallbacksIS1I_NS1N_17LinearCombinationISJ_fSJ_fLNS_15FloatRoundStyleE2EEES1J_S1M_JEEENS4_5SM1004TMEM4LOAD26SM100_TMEM_LOAD_32dp32b32xENS4_13SM90_TMA_LOADES1B_NS4_39AutoVectorizingCopyWithAssumedAlignmentILi128EEENS4_14SM90_TMA_STOREES1B_S1Z_S1Z_EEEvvEEEEvNT_6ParamsE,"aw",@nobits
	.sectionflags	@""
	.align	16
	.zero		1024


//--------------------- .nv.shared.reserved.0     --------------------------
	.section	.nv.shared.reserved.0,"aw",@nobits
	.weak		__nv_reservedSMEM_offset_0_alias
	.size		__nv_reservedSMEM_offset_0_alias, 0, 64
	.other		__nv_reservedSMEM_offset_0_alias,@"STO_CUDA_RESERVED_SHARED STV_DEFAULT"
__nv_reservedSMEM_offset_0_alias:
	.zero		0
.nv.shared.reserved.0:
	.zero		64
	.weak		__nv_reservedSMEM_tcgen05_partition
	.type		__nv_reservedSMEM_tcgen05_partition,@object
	.size		__nv_reservedSMEM_tcgen05_partition,(.L_0 - __nv_reservedSMEM_tcgen05_partition)
__nv_reservedSMEM_tcgen05_partition:
	.zero		32
.L_0:


//--------------------- .nv.global                --------------------------
	.section	.nv.global,"aw",@nobits
.nv.global:
	.type		_ZN39_INTERNAL_8487fbb4_4_k_cu_3cb0f1ee_66834cute1_E,@object
	.size		_ZN39_INTERNAL_8487fbb4_4_k_cu_3cb0f1ee_66834cute1_E,(_ZN39_INTERNAL_8487fbb4_4_k_cu_3cb0f1ee_66834cuda3std3__45__cpo6cbeginE - _ZN39_INTERNAL_8487fbb4_4_k_cu_3cb0f1ee_66834cute1_E)
_ZN39_INTERNAL_8487fbb4_4_k_cu_3cb0f1ee_66834cute1_E:
	.zero		1
	.type		_ZN39_INTERNAL_8487fbb4_4_k_cu_3cb0f1ee_66834cuda3std3__45__cpo6cbeginE,@object
	.size		_ZN39_INTERNAL_8487fbb4_4_k_cu_3cb0f1ee_66834cuda3std3__45__cpo6cbeginE,(_ZN39_INTERNAL_8487fbb4_4_k_cu_3cb0f1ee_66834cuda3std3__48in_placeE - _ZN39_INTERNAL_8487fbb4_4_k_cu_3cb0f1ee_66834cuda3std3__45__cpo6cbeginE)
_ZN39_INTERNAL_8487fbb4_4_k_cu_3cb0f1ee_66834cuda3std3__45__cpo6cbeginE:
	.zero		1
	.type		_ZN39_INTERNAL_8487fbb4_4_k_cu_3cb0f1ee_66834cuda3std3__48in_placeE,@object
	.size		_ZN39_INTERNAL_8487fbb4_4_k_cu_3cb0f1ee_66834cuda3std3__48in_placeE,(_ZN39_INTERNAL_8487fbb4_4_k_cu_3cb0f1ee_66834cuda3std6ranges3__45__cpo9iter_moveE - _ZN39_INTERNAL_8487fbb4_4_k_cu_3cb0f1ee_66834cuda3std3__48in_placeE)
_ZN39_INTERNAL_8487fbb4_4_k_cu_3cb0f1ee_66834cuda3std3__48in_placeE:
	.zero		1
	.type		_ZN39_INTERNAL_8487fbb4_4_k_cu_3cb0f1ee_66834cuda3std6ranges3__45__cpo9iter_moveE,@object
	.size		_ZN39_INTERNAL_8487fbb4_4_k_cu_3cb0f1ee_66834cuda3std6ranges3__45__cpo9iter_moveE,(_ZN39_INTERNAL_8487fbb4_4_k_cu_3cb0f1ee_66834cuda3std3__45__cpo5beginE - _ZN39_INTERNAL_8487fbb4_4_k_cu_3cb0f1ee_66834cuda3std6ranges3__45__cpo9iter_moveE)
_ZN39_INTERNAL_8487fbb4_4_k_cu_3cb0f1ee_66834cuda3std6ranges3__45__cpo9iter_moveE:
	.zero		1
	.type		_ZN39_INTERNAL_8487fbb4_4_k_cu_3cb0f1ee_66834cuda3std3__45__cpo5beginE,@object
	.size		_ZN39_INTERNAL_8487fbb4_4_k_cu_3cb0f1ee_66834cuda3std3__45__cpo5beginE,(_ZN39_INTERNAL_8487fbb4_4_k_cu_3cb0f1ee_66834cuda3std3__441_GLOBAL__N__8487fbb4_4_k_cu_3cb0f1ee_66836ignoreE - _ZN39_INTERNAL_8487fbb4_4_k_cu_3cb0f1ee_66834cuda3std3__45__cpo5beginE)
_ZN39_INTERNAL_8487fbb4_4_k_cu_3cb0f1ee_66834cuda3std3__45__cpo5beginE:
	.zero		1
	.type		_ZN39_INTERNAL_8487fbb4_4_k_cu_3cb0f1ee_66834cuda3std3__441_GLOBAL__N__8487fbb4_4_k_cu_3cb0f1ee_66836ignoreE,@object
	.size		_ZN39_INTERNAL_8487fbb4_4_k_cu_3cb0f1ee_66834cuda3std3__441_GLOBAL__N__8487fbb4_4_k_cu_3cb0f1ee_66836ignoreE,(_ZN39_INTERNAL_8487fbb4_4_k_cu_3cb0f1ee_66834cute7productE - _ZN39_INTERNAL_8487fbb4_4_k_cu_3cb0f1ee_66834cuda3std3__441_GLOBAL__N__8487fbb4_4_k_cu_3cb0f1ee_66836ignoreE)
_ZN39_INTERNAL_8487fbb4_4_k_cu_3cb0f1ee_66834cuda3std3__441_GLOBAL__N__8487fbb4_4_k_cu_3cb0f1ee_66836ignoreE:
	.zero		1
	.type		_ZN39_INTERNAL_8487fbb4_4_k_cu_3cb0f1ee_66834cute7productE,@object
	.size		_ZN39_INTERNAL_8487fbb4_4_k_cu_3cb0f1ee_66834cute7productE,(_ZN39_INTERNAL_8487fbb4_4_k_cu_3cb0f1ee_66834cuda3std3__45__cpo3endE - _ZN39_INTERNAL_8487fbb4_4_k_cu_3cb0f1ee_66834cute7productE)
_ZN39_INTERNAL_8487fbb4_4_k_cu_3cb0f1ee_66834cute7productE:
	.zero		1
	.type		_ZN39_INTERNAL_8487fbb4_4_k_cu_3cb0f1ee_66834cuda3std3__45__cpo3endE,@object
	.size		_ZN39_INTERNAL_8487fbb4_4_k_cu_3cb0f1ee_66834cuda3std3__45__cpo3endE,(_ZN39_INTERNAL_8487fbb4_4_k_cu_3cb0f1ee_66834cuda3std3__419piecewise_constructE - _ZN39_INTERNAL_8487fbb4_4_k_cu_3cb0f1ee_66834cuda3std3__45__cpo3endE)
_ZN39_INTERNAL_8487fbb4_4_k_cu_3cb0f1ee_66834cuda3std3__45__cpo3endE:
	.zero		1
	.type		_ZN39_INTERNAL_8487fbb4_4_k_cu_3cb0f1ee_66834cuda3std3__419piecewise_constructE,@object
	.size		_ZN39_INTERNAL_8487fbb4_4_k_cu_3cb0f1ee_66834cuda3std3__419piecewise_constructE,(_ZN39_INTERNAL_8487fbb4_4_k_cu_3cb0f1ee_66834cuda3std3__45__cpo4cendE - _ZN39_INTERNAL_8487fbb4_4_k_cu_3cb0f1ee_66834cuda3std3__419piecewise_constructE)
_ZN39_INTERNAL_8487fbb4_4_k_cu_3cb0f1ee_66834cuda3std3__419piecewise_constructE:
	.zero		1
	.type		_ZN39_INTERNAL_8487fbb4_4_k_cu_3cb0f1ee_66834cuda3std3__45__cpo4cendE,@object
	.size		_ZN39_INTERNAL_8487fbb4_4_k_cu_3cb0f1ee_66834cuda3std3__45__cpo4cendE,(_ZN39_INTERNAL_8487fbb4_4_k_cu_3cb0f1ee_66834cuda3std6ranges3__45__cpo4swapE - _ZN39_INTERNAL_8487fbb4_4_k_cu_3cb0f1ee_66834cuda3std3__45__cpo4cendE)
_ZN39_INTERNAL_8487fbb4_4_k_cu_3cb0f1ee_66834cuda3std3__45__cpo4cendE:
	.zero		1
	.type		_ZN39_INTERNAL_8487fbb4_4_k_cu_3cb0f1ee_66834cuda3std6ranges3__45__cpo4swapE,@object
	.size		_ZN39_INTERNAL_8487fbb4_4_k_cu_3cb0f1ee_66834cuda3std6ranges3__45__cpo4swapE,(.L_10 - _ZN39_INTERNAL_8487fbb4_4_k_cu_3cb0f1ee_66834cuda3std6ranges3__45__cpo4swapE)
_ZN39_INTERNAL_8487fbb4_4_k_cu_3cb0f1ee_66834cuda3std6ranges3__45__cpo4swapE:
	.zero		1
.L_10:


//--------------------- .nv.constant0._ZN7cutlass13device_kernelINS_4gemm6kernel13GemmUniversalIN4cute5tupleIJiiiiEEENS1_10collective13CollectiveMmaINS1_35MainloopSm100TmaUmmaWarpSpecializedILi3ELi2ELi4ENS5_IJNS4_1CILi2EEENSA_ILi1EEESC_EEEEENS5_IJNSA_ILi256EEENSA_ILi128EEENSA_ILi32EEEEEENS_6half_tENS5_IJlSC_lEEESJ_SK_NS4_8TiledMMAINS4_8MMA_AtomIJNS4_26SM100_MMA_F16BF16_2x1SM_SSISJ_SJ_fLi256ELi128ELNS4_4UMMA5MajorE0ELSP_0ELNSO_7ScaleInE0ELSQ_0EEEEEENS4_6LayoutINS5_IJSC_SC_SC_EEENS5_IJNSA_ILi0EEESV_SV_EEEEENS5_IJNS4_10UnderscoreESY_SY_EEEEENS4_18SM100_TMA_2SM_LOADENS4_14ComposedLayoutINS4_7SwizzleILi2ELi4ELi3EEENS4_18smem_ptr_flag_bitsILi16EEENST_INS5_IJNSA_ILi8EEESH_EEENS5_IJSH_SC_EEEEEEEvNS4_8identityES11_S1B_vS1C_EENS_8epilogue10collective18CollectiveEpilogueINS1E_23Sm100TmaWarpSpecializedILi4ELi2ELi32ELb1ELb0EEEJNS5_IJSG_SG_SH_EEENS5_IJNST_ISG_SC_EENST_ISH_SC_EEEEESJ_SK_SJ_SK_NS1E_6fusion15FusionCallbacksIS1I_NS1N_17LinearCombinationISJ_fSJ_fLNS_15FloatRoundStyleE2EEES1J_S1M_JEEENS4_5SM1004TMEM4LOAD26SM100_TMEM_LOAD_32dp32b32xENS4_13SM90_TMA_LOADES1B_NS4_39AutoVectorizingCopyWithAssumedAlignmentILi128EEENS4_14SM90_TMA_STOREES1B_S1Z_S1Z_EEEvvEEEEvNT_6ParamsE --------------------------
	.section	.nv.constant0._ZN7cutlass13device_kernelINS_4gemm6kernel13GemmUniversalIN4cute5tupleIJiiiiEEENS1_10collective13CollectiveMmaINS1_35MainloopSm100TmaUmmaWarpSpecializedILi3ELi2ELi4ENS5_IJNS4_1CILi2EEENSA_ILi1EEESC_EEEEENS5_IJNSA_ILi256EEENSA_ILi128EEENSA_ILi32EEEEEENS_6half_tENS5_IJlSC_lEEESJ_SK_NS4_8TiledMMAINS4_8MMA_AtomIJNS4_26SM100_MMA_F16BF16_2x1SM_SSISJ_SJ_fLi256ELi128ELNS4_4UMMA5MajorE0ELSP_0ELNSO_7ScaleInE0ELSQ_0EEEEEENS4_6LayoutINS5_IJSC_SC_SC_EEENS5_IJNSA_ILi0EEESV_SV_EEEEENS5_IJNS4_10UnderscoreESY_SY_EEEEENS4_18SM100_TMA_2SM_LOADENS4_14ComposedLayoutINS4_7SwizzleILi2ELi4ELi3EEENS4_18smem_ptr_flag_bitsILi16EEENST_INS5_IJNSA_ILi8EEESH_EEENS5_IJSH_SC_EEEEEEEvNS4_8identityES11_S1B_vS1C_EENS_8epilogue10collective18CollectiveEpilogueINS1E_23Sm100TmaWarpSpecializedILi4ELi2ELi32ELb1ELb0EEEJNS5_IJSG_SG_SH_EEENS5_IJNST_ISG_SC_EENST_ISH_SC_EEEEESJ_SK_SJ_SK_NS1E_6fusion15FusionCallbacksIS1I_NS1N_17LinearCombinationISJ_fSJ_fLNS_15FloatRoundStyleE2EEES1J_S1M_JEEENS4_5SM1004TMEM4LOAD26SM100_TMEM_LOAD_32dp32b32xENS4_13SM90_TMA_LOADES1B_NS4_39AutoVectorizingCopyWithAssumedAlignmentILi128EEENS4_14SM90_TMA_STOREES1B_S1Z_S1Z_EEEvvEEEEvNT_6ParamsE,"a",@progbits
	.sectionflags	@""
	.align	4
.nv.constant0._ZN7cutlass13device_kernelINS_4gemm6kernel13GemmUniversalIN4cute5tupleIJiiiiEEENS1_10collective13CollectiveMmaINS1_35MainloopSm100TmaUmmaWarpSpecializedILi3ELi2ELi4ENS5_IJNS4_1CILi2EEENSA_ILi1EEESC_EEEEENS5_IJNSA_ILi256EEENSA_ILi128EEENSA_ILi32EEEEEENS_6half_tENS5_IJlSC_lEEESJ_SK_NS4_8TiledMMAINS4_8MMA_AtomIJNS4_26SM100_MMA_F16BF16_2x1SM_SSISJ_SJ_fLi256ELi128ELNS4_4UMMA5MajorE0ELSP_0ELNSO_7ScaleInE0ELSQ_0EEEEEENS4_6LayoutINS5_IJSC_SC_SC_EEENS5_IJNSA_ILi0EEESV_SV_EEEEENS5_IJNS4_10UnderscoreESY_SY_EEEEENS4_18SM100_TMA_2SM_LOADENS4_14ComposedLayoutINS4_7SwizzleILi2ELi4ELi3EEENS4_18smem_ptr_flag_bitsILi16EEENST_INS5_IJNSA_ILi8EEESH_EEENS5_IJSH_SC_EEEEEEEvNS4_8identityES11_S1B_vS1C_EENS_8epilogue10collective18CollectiveEpilogueINS1E_23Sm100TmaWarpSpecializedILi4ELi2ELi32ELb1ELb0EEEJNS5_IJSG_SG_SH_EEENS5_IJNST_ISG_SC_EENST_ISH_SC_EEEEESJ_SK_SJ_SK_NS1E_6fusion15FusionCallbacksIS1I_NS1N_17LinearCombinationISJ_fSJ_fLNS_15FloatRoundStyleE2EEES1J_S1M_JEEENS4_5SM1004TMEM4LOAD26SM100_TMEM_LOAD_32dp32b32xENS4_13SM90_TMA_LOADES1B_NS4_39AutoVectorizingCopyWithAssumedAlignmentILi128EEENS4_14SM90_TMA_STOREES1B_S1Z_S1Z_EEEvvEEEEvNT_6ParamsE:
	.zero		2944


//--------------------- SYMBOLS --------------------------

	.type		.nv.reservedSmem.offset0,@object
	.size		.nv.reservedSmem.offset0,0x4
	.type		.nv.reservedSmem.cap,@object
	.size		.nv.reservedSmem.cap,0x4
	.type		__assertfail,@function
